//
// Generated by NVIDIA NVVM Compiler
//
// Compiler Build ID: CL-36424714
// Cuda compilation tools, release 13.0, V13.0.88
// Based on NVVM 20.0.0
//

.version 9.0
.target sm_100
.address_size 64

	// .globl	_Z23computeCommittorsKernelPKiS0_S0_S0_S0_S0_iiPi

.visible .entry _Z23computeCommittorsKernelPKiS0_S0_S0_S0_S0_iiPi(
	.param .u64 .ptr .align 1 _Z23computeCommittorsKernelPKiS0_S0_S0_S0_S0_iiPi_param_0,
	.param .u64 .ptr .align 1 _Z23computeCommittorsKernelPKiS0_S0_S0_S0_S0_iiPi_param_1,
	.param .u64 .ptr .align 1 _Z23computeCommittorsKernelPKiS0_S0_S0_S0_S0_iiPi_param_2,
	.param .u64 .ptr .align 1 _Z23computeCommittorsKernelPKiS0_S0_S0_S0_S0_iiPi_param_3,
	.param .u64 .ptr .align 1 _Z23computeCommittorsKernelPKiS0_S0_S0_S0_S0_iiPi_param_4,
	.param .u64 .ptr .align 1 _Z23computeCommittorsKernelPKiS0_S0_S0_S0_S0_iiPi_param_5,
	.param .u32 _Z23computeCommittorsKernelPKiS0_S0_S0_S0_S0_iiPi_param_6,
	.param .u32 _Z23computeCommittorsKernelPKiS0_S0_S0_S0_S0_iiPi_param_7,
	.param .u64 .ptr .align 1 _Z23computeCommittorsKernelPKiS0_S0_S0_S0_S0_iiPi_param_8
)
{
	.reg .pred 	%p<32>;
	.reg .b32 	%r<242>;
	.reg .b64 	%rd<35>;

	ld.param.u64 	%rd19, [_Z23computeCommittorsKernelPKiS0_S0_S0_S0_S0_iiPi_param_0];
	ld.param.u64 	%rd20, [_Z23computeCommittorsKernelPKiS0_S0_S0_S0_S0_iiPi_param_1];
	ld.param.u64 	%rd21, [_Z23computeCommittorsKernelPKiS0_S0_S0_S0_S0_iiPi_param_2];
	ld.param.u64 	%rd22, [_Z23computeCommittorsKernelPKiS0_S0_S0_S0_S0_iiPi_param_3];
	ld.param.u64 	%rd23, [_Z23computeCommittorsKernelPKiS0_S0_S0_S0_S0_iiPi_param_4];
	ld.param.u64 	%rd24, [_Z23computeCommittorsKernelPKiS0_S0_S0_S0_S0_iiPi_param_5];
	ld.param.u32 	%r118, [_Z23computeCommittorsKernelPKiS0_S0_S0_S0_S0_iiPi_param_6];
	ld.param.u32 	%r117, [_Z23computeCommittorsKernelPKiS0_S0_S0_S0_S0_iiPi_param_7];
	ld.param.u64 	%rd18, [_Z23computeCommittorsKernelPKiS0_S0_S0_S0_S0_iiPi_param_8];
	cvta.to.global.u64 	%rd1, %rd19;
	cvta.to.global.u64 	%rd2, %rd22;
	cvta.to.global.u64 	%rd3, %rd21;
	cvta.to.global.u64 	%rd4, %rd23;
	cvta.to.global.u64 	%rd5, %rd24;
	cvta.to.global.u64 	%rd6, %rd20;
	mov.u32 	%r119, %ctaid.x;
	mov.u32 	%r120, %ntid.x;
	mov.u32 	%r121, %tid.x;
	mad.lo.s32 	%r1, %r119, %r120, %r121;
	setp.ge.s32 	%p1, %r1, %r118;
	@%p1 bra 	$L__BB0_34;
	setp.lt.s32 	%p2, %r117, 1;
	mov.b32 	%r191, 0;
	mov.u32 	%r192, %r191;
	mov.u32 	%r193, %r191;
	mov.u32 	%r188, %r191;
	mov.u32 	%r189, %r191;
	mov.u32 	%r190, %r191;
	@%p2 bra 	$L__BB0_33;
	mul.lo.s32 	%r2, %r117, %r1;
	and.b32  	%r3, %r117, 3;
	setp.lt.u32 	%p3, %r117, 4;
	mov.b32 	%r215, 0;
	mov.u32 	%r190, %r215;
	mov.u32 	%r189, %r215;
	mov.u32 	%r188, %r215;
	mov.u32 	%r193, %r215;
	mov.u32 	%r192, %r215;
	mov.u32 	%r191, %r215;
	@%p3 bra 	$L__BB0_25;
	and.b32  	%r215, %r117, 2147483644;
	neg.s32 	%r178, %r215;
	add.s64 	%rd7, %rd5, 8;
	add.s64 	%rd8, %rd4, 8;
	add.s64 	%rd9, %rd3, 8;
	mov.b32 	%r190, 0;
	mov.u32 	%r177, %r2;
	mov.u32 	%r189, %r190;
	mov.u32 	%r188, %r190;
	mov.u32 	%r193, %r190;
	mov.u32 	%r192, %r190;
	mov.u32 	%r191, %r190;
$L__BB0_4:
	mul.wide.s32 	%rd25, %r177, 4;
	add.s64 	%rd26, %rd6, %rd25;
	add.s64 	%rd10, %rd26, 8;
	add.s64 	%rd11, %rd7, %rd25;
	add.s64 	%rd12, %rd8, %rd25;
	add.s64 	%rd27, %rd1, %rd25;
	add.s64 	%rd13, %rd27, 8;
	add.s64 	%rd14, %rd9, %rd25;
	add.s64 	%rd28, %rd2, %rd25;
	add.s64 	%rd15, %rd28, 8;
	ld.global.u32 	%r14, [%rd26];
	setp.eq.s32 	%p4, %r14, -1;
	@%p4 bra 	$L__BB0_9;
	ld.global.u32 	%r15, [%rd11+-8];
	setp.eq.s32 	%p5, %r15, -1;
	@%p5 bra 	$L__BB0_9;
	add.s32 	%r191, %r191, 1;
	ld.global.u32 	%r126, [%rd12+-8];
	setp.gt.s32 	%p6, %r126, %r14;
	selp.u32 	%r127, 1, 0, %p6;
	add.s32 	%r192, %r192, %r127;
	ld.global.u32 	%r128, [%rd14+-8];
	setp.gt.s32 	%p7, %r15, %r128;
	selp.u32 	%r129, 1, 0, %p7;
	add.s32 	%r193, %r193, %r129;
	ld.global.u32 	%r130, [%rd15+-8];
	and.b32  	%r131, %r130, -2147483647;
	setp.ne.s32 	%p8, %r131, 1;
	@%p8 bra 	$L__BB0_8;
	add.s32 	%r188, %r188, 1;
	bra.uni 	$L__BB0_9;
$L__BB0_8:
	ld.global.u32 	%r132, [%rd13+-8];
	and.b32  	%r133, %r132, 1;
	add.s32 	%r189, %r133, %r189;
	xor.b32  	%r134, %r133, 1;
	add.s32 	%r190, %r134, %r190;
$L__BB0_9:
	ld.global.u32 	%r28, [%rd10+-4];
	setp.eq.s32 	%p9, %r28, -1;
	@%p9 bra 	$L__BB0_14;
	ld.global.u32 	%r29, [%rd11+-4];
	setp.eq.s32 	%p10, %r29, -1;
	@%p10 bra 	$L__BB0_14;
	add.s32 	%r191, %r191, 1;
	ld.global.u32 	%r135, [%rd12+-4];
	setp.gt.s32 	%p11, %r135, %r28;
	selp.u32 	%r136, 1, 0, %p11;
	add.s32 	%r192, %r192, %r136;
	ld.global.u32 	%r137, [%rd14+-4];
	setp.gt.s32 	%p12, %r29, %r137;
	selp.u32 	%r138, 1, 0, %p12;
	add.s32 	%r193, %r193, %r138;
	ld.global.u32 	%r139, [%rd15+-4];
	and.b32  	%r140, %r139, -2147483647;
	setp.eq.s32 	%p13, %r140, 1;
	@%p13 bra 	$L__BB0_13;
	ld.global.u32 	%r141, [%rd13+-4];
	and.b32  	%r142, %r141, 1;
	add.s32 	%r189, %r142, %r189;
	xor.b32  	%r143, %r142, 1;
	add.s32 	%r190, %r143, %r190;
	bra.uni 	$L__BB0_14;
$L__BB0_13:
	add.s32 	%r188, %r188, 1;
$L__BB0_14:
	ld.global.u32 	%r42, [%rd10];
	setp.eq.s32 	%p14, %r42, -1;
	@%p14 bra 	$L__BB0_19;
	ld.global.u32 	%r43, [%rd11];
	setp.eq.s32 	%p15, %r43, -1;
	@%p15 bra 	$L__BB0_19;
	add.s32 	%r191, %r191, 1;
	ld.global.u32 	%r144, [%rd12];
	setp.gt.s32 	%p16, %r144, %r42;
	selp.u32 	%r145, 1, 0, %p16;
	add.s32 	%r192, %r192, %r145;
	ld.global.u32 	%r146, [%rd14];
	setp.gt.s32 	%p17, %r43, %r146;
	selp.u32 	%r147, 1, 0, %p17;
	add.s32 	%r193, %r193, %r147;
	ld.global.u32 	%r148, [%rd15];
	and.b32  	%r149, %r148, -2147483647;
	setp.eq.s32 	%p18, %r149, 1;
	@%p18 bra 	$L__BB0_18;
	ld.global.u32 	%r150, [%rd13];
	and.b32  	%r151, %r150, 1;
	add.s32 	%r189, %r151, %r189;
	xor.b32  	%r152, %r151, 1;
	add.s32 	%r190, %r152, %r190;
	bra.uni 	$L__BB0_19;
$L__BB0_18:
	add.s32 	%r188, %r188, 1;
$L__BB0_19:
	ld.global.u32 	%r56, [%rd10+4];
	setp.eq.s32 	%p19, %r56, -1;
	@%p19 bra 	$L__BB0_24;
	ld.global.u32 	%r57, [%rd11+4];
	setp.eq.s32 	%p20, %r57, -1;
	@%p20 bra 	$L__BB0_24;
	add.s32 	%r191, %r191, 1;
	ld.global.u32 	%r153, [%rd12+4];
	setp.gt.s32 	%p21, %r153, %r56;
	selp.u32 	%r154, 1, 0, %p21;
	add.s32 	%r192, %r192, %r154;
	ld.global.u32 	%r155, [%rd14+4];
	setp.gt.s32 	%p22, %r57, %r155;
	selp.u32 	%r156, 1, 0, %p22;
	add.s32 	%r193, %r193, %r156;
	ld.global.u32 	%r157, [%rd15+4];
	and.b32  	%r158, %r157, -2147483647;
	setp.eq.s32 	%p23, %r158, 1;
	@%p23 bra 	$L__BB0_23;
	ld.global.u32 	%r159, [%rd13+4];
	and.b32  	%r160, %r159, 1;
	add.s32 	%r189, %r160, %r189;
	xor.b32  	%r161, %r160, 1;
	add.s32 	%r190, %r161, %r190;
	bra.uni 	$L__BB0_24;
$L__BB0_23:
	add.s32 	%r188, %r188, 1;
$L__BB0_24:
	add.s32 	%r178, %r178, 4;
	add.s32 	%r177, %r177, 4;
	setp.ne.s32 	%p24, %r178, 0;
	@%p24 bra 	$L__BB0_4;
$L__BB0_25:
	setp.eq.s32 	%p25, %r3, 0;
	@%p25 bra 	$L__BB0_33;
	add.s32 	%r223, %r215, %r2;
	neg.s32 	%r222, %r3;
$L__BB0_27:
	.pragma "nounroll";
	mul.wide.s32 	%rd16, %r223, 4;
	add.s64 	%rd17, %rd5, %rd16;
	add.s64 	%rd29, %rd6, %rd16;
	ld.global.u32 	%r95, [%rd29];
	setp.eq.s32 	%p26, %r95, -1;
	@%p26 bra 	$L__BB0_32;
	ld.global.u32 	%r96, [%rd17];
	setp.eq.s32 	%p27, %r96, -1;
	@%p27 bra 	$L__BB0_32;
	add.s32 	%r191, %r191, 1;
	add.s64 	%rd30, %rd4, %rd16;
	ld.global.u32 	%r162, [%rd30];
	setp.gt.s32 	%p28, %r162, %r95;
	selp.u32 	%r163, 1, 0, %p28;
	add.s32 	%r192, %r192, %r163;
	add.s64 	%rd31, %rd3, %rd16;
	ld.global.u32 	%r164, [%rd31];
	setp.gt.s32 	%p29, %r96, %r164;
	selp.u32 	%r165, 1, 0, %p29;
	add.s32 	%r193, %r193, %r165;
	add.s64 	%rd32, %rd2, %rd16;
	ld.global.u32 	%r166, [%rd32];
	and.b32  	%r167, %r166, -2147483647;
	setp.eq.s32 	%p30, %r167, 1;
	@%p30 bra 	$L__BB0_31;
	add.s64 	%rd33, %rd1, %rd16;
	ld.global.u32 	%r168, [%rd33];
	and.b32  	%r169, %r168, 1;
	add.s32 	%r189, %r169, %r189;
	xor.b32  	%r170, %r169, 1;
	add.s32 	%r190, %r170, %r190;
	bra.uni 	$L__BB0_32;
$L__BB0_31:
	add.s32 	%r188, %r188, 1;
$L__BB0_32:
	add.s32 	%r223, %r223, 1;
	add.s32 	%r222, %r222, 1;
	setp.ne.s32 	%p31, %r222, 0;
	@%p31 bra 	$L__BB0_27;
$L__BB0_33:
	cvta.to.global.u64 	%rd34, %rd18;
	atom.global.add.u32 	%r171, [%rd34], %r191;
	atom.global.add.u32 	%r172, [%rd34+4], %r192;
	atom.global.add.u32 	%r173, [%rd34+8], %r193;
	atom.global.add.u32 	%r174, [%rd34+12], %r188;
	atom.global.add.u32 	%r175, [%rd34+16], %r189;
	atom.global.add.u32 	%r176, [%rd34+20], %r190;
$L__BB0_34:
	ret;

}
	// .globl	_Z18passageTimeKernelAPfPiS0_S0_fmm
.visible .entry _Z18passageTimeKernelAPfPiS0_S0_fmm(
	.param .u64 .ptr .align 1 _Z18passageTimeKernelAPfPiS0_S0_fmm_param_0,
	.param .u64 .ptr .align 1 _Z18passageTimeKernelAPfPiS0_S0_fmm_param_1,
	.param .u64 .ptr .align 1 _Z18passageTimeKernelAPfPiS0_S0_fmm_param_2,
	.param .u64 .ptr .align 1 _Z18passageTimeKernelAPfPiS0_S0_fmm_param_3,
	.param .f32 _Z18passageTimeKernelAPfPiS0_S0_fmm_param_4,
	.param .u64 _Z18passageTimeKernelAPfPiS0_S0_fmm_param_5,
	.param .u64 _Z18passageTimeKernelAPfPiS0_S0_fmm_param_6
)
{
	.reg .pred 	%p<30>;
	.reg .b32 	%r<29>;
	.reg .b32 	%f<8>;
	.reg .b64 	%rd<179>;

	ld.param.u64 	%rd68, [_Z18passageTimeKernelAPfPiS0_S0_fmm_param_0];
	ld.param.u64 	%rd71, [_Z18passageTimeKernelAPfPiS0_S0_fmm_param_1];
	ld.param.u64 	%rd72, [_Z18passageTimeKernelAPfPiS0_S0_fmm_param_2];
	ld.param.u64 	%rd73, [_Z18passageTimeKernelAPfPiS0_S0_fmm_param_3];
	ld.param.f32 	%f5, [_Z18passageTimeKernelAPfPiS0_S0_fmm_param_4];
	ld.param.u64 	%rd69, [_Z18passageTimeKernelAPfPiS0_S0_fmm_param_5];
	ld.param.u64 	%rd70, [_Z18passageTimeKernelAPfPiS0_S0_fmm_param_6];
	cvta.to.global.u64 	%rd1, %rd73;
	cvta.to.global.u64 	%rd2, %rd72;
	cvta.to.global.u64 	%rd3, %rd71;
	cvta.to.global.u64 	%rd4, %rd68;
	mov.u32 	%r5, %tid.x;
	mov.u32 	%r6, %ctaid.x;
	mov.u32 	%r7, %ntid.x;
	mad.lo.s32 	%r8, %r6, %r7, %r5;
	cvt.u64.u32 	%rd5, %r8;
	setp.le.u64 	%p1, %rd69, %rd5;
	@%p1 bra 	$L__BB1_15;
	shl.b64 	%rd74, %rd5, 2;
	add.s64 	%rd75, %rd4, %rd74;
	ld.global.f32 	%f6, [%rd75];
	setp.leu.f32 	%p2, %f6, %f5;
	@%p2 bra 	$L__BB1_3;
	add.s64 	%rd79, %rd3, %rd74;
	mov.b32 	%r10, 1;
	st.global.u32 	[%rd79], %r10;
	bra.uni 	$L__BB1_4;
$L__BB1_3:
	add.s64 	%rd77, %rd3, %rd74;
	mov.b32 	%r9, 0;
	st.global.u32 	[%rd77], %r9;
$L__BB1_4:
	add.s64 	%rd6, %rd2, %rd74;
	mov.b32 	%r11, 0;
	st.global.u32 	[%rd6], %r11;
	add.s64 	%rd7, %rd1, %rd74;
	mov.b32 	%r12, -1;
	st.global.u32 	[%rd7], %r12;
	setp.lt.u64 	%p3, %rd70, 2;
	mov.b64 	%rd33, 0;
	@%p3 bra 	$L__BB1_8;
	shl.b64 	%rd8, %rd69, 2;
	mov.b64 	%rd165, 1;
	mov.b64 	%rd33, 0;
	mov.u64 	%rd167, %rd33;
$L__BB1_6:
	mov.u64 	%rd32, %rd165;
	ld.param.u64 	%rd160, [_Z18passageTimeKernelAPfPiS0_S0_fmm_param_0];
	mul.lo.s64 	%rd34, %rd32, %rd69;
	add.s64 	%rd84, %rd34, %rd5;
	sub.s64 	%rd35, %rd84, %rd69;
	cvta.to.global.u64 	%rd85, %rd160;
	shl.b64 	%rd86, %rd35, 2;
	add.s64 	%rd36, %rd85, %rd86;
	ld.global.f32 	%f1, [%rd36];
	setp.gt.f32 	%p4, %f1, %f5;
	@%p4 bra 	$L__BB1_16;
	add.s64 	%rd87, %rd36, %rd8;
	ld.global.f32 	%f7, [%rd87];
	bra.uni 	$L__BB1_17;
$L__BB1_8:
	setp.ge.u64 	%p25, %rd33, %rd70;
	@%p25 bra 	$L__BB1_15;
	mul.lo.s64 	%rd137, %rd33, %rd69;
	shl.b64 	%rd10, %rd137, 2;
	add.s64 	%rd11, %rd7, %rd10;
	sub.s64 	%rd138, %rd70, %rd33;
	and.b64  	%rd162, %rd138, 3;
	setp.eq.s64 	%p26, %rd162, 0;
	mov.u64 	%rd178, %rd33;
	@%p26 bra 	$L__BB1_12;
	shl.b64 	%rd139, %rd5, 2;
	add.s64 	%rd163, %rd10, %rd139;
	shl.b64 	%rd14, %rd69, 2;
	add.s64 	%rd178, %rd33, %rd162;
$L__BB1_11:
	.pragma "nounroll";
	add.s64 	%rd140, %rd2, %rd163;
	mov.b32 	%r21, -1;
	st.global.u32 	[%rd140], %r21;
	ld.global.u32 	%r22, [%rd11];
	add.s64 	%rd141, %rd1, %rd163;
	st.global.u32 	[%rd141], %r22;
	add.s64 	%rd163, %rd163, %rd14;
	add.s64 	%rd162, %rd162, -1;
	setp.ne.s64 	%p27, %rd162, 0;
	@%p27 bra 	$L__BB1_11;
$L__BB1_12:
	sub.s64 	%rd142, %rd33, %rd70;
	setp.gt.u64 	%p28, %rd142, -4;
	@%p28 bra 	$L__BB1_15;
	mul.lo.s64 	%rd143, %rd178, %rd69;
	shl.b64 	%rd144, %rd143, 2;
	add.s64 	%rd21, %rd1, %rd144;
	shl.b64 	%rd177, %rd5, 2;
	shl.b64 	%rd23, %rd69, 4;
	shl.b64 	%rd145, %rd178, 2;
	add.s64 	%rd146, %rd145, 4;
	mul.lo.s64 	%rd147, %rd69, %rd146;
	add.s64 	%rd24, %rd1, %rd147;
	add.s64 	%rd148, %rd145, 8;
	mul.lo.s64 	%rd149, %rd69, %rd148;
	add.s64 	%rd25, %rd1, %rd149;
	add.s64 	%rd150, %rd145, 12;
	mul.lo.s64 	%rd151, %rd69, %rd150;
	add.s64 	%rd26, %rd1, %rd151;
	add.s64 	%rd27, %rd2, %rd144;
	add.s64 	%rd28, %rd2, %rd147;
	add.s64 	%rd29, %rd2, %rd149;
	add.s64 	%rd30, %rd2, %rd151;
$L__BB1_14:
	add.s64 	%rd152, %rd27, %rd177;
	mov.b32 	%r23, -1;
	st.global.u32 	[%rd152], %r23;
	ld.global.u32 	%r24, [%rd11];
	add.s64 	%rd153, %rd21, %rd177;
	st.global.u32 	[%rd153], %r24;
	add.s64 	%rd154, %rd28, %rd177;
	st.global.u32 	[%rd154], %r23;
	ld.global.u32 	%r25, [%rd11];
	add.s64 	%rd155, %rd24, %rd177;
	st.global.u32 	[%rd155], %r25;
	add.s64 	%rd156, %rd29, %rd177;
	st.global.u32 	[%rd156], %r23;
	ld.global.u32 	%r26, [%rd11];
	add.s64 	%rd157, %rd25, %rd177;
	st.global.u32 	[%rd157], %r26;
	add.s64 	%rd158, %rd30, %rd177;
	st.global.u32 	[%rd158], %r23;
	ld.global.u32 	%r27, [%rd11];
	add.s64 	%rd159, %rd26, %rd177;
	st.global.u32 	[%rd159], %r27;
	add.s64 	%rd178, %rd178, 4;
	add.s64 	%rd177, %rd177, %rd23;
	setp.lt.u64 	%p29, %rd178, %rd70;
	@%p29 bra 	$L__BB1_14;
$L__BB1_15:
	ret;
$L__BB1_16:
	add.s64 	%rd88, %rd36, %rd8;
	ld.global.f32 	%f7, [%rd88];
	setp.le.f32 	%p5, %f7, %f5;
	@%p5 bra 	$L__BB1_18;
$L__BB1_17:
	setp.leu.f32 	%p6, %f7, %f5;
	setp.gtu.f32 	%p7, %f1, %f5;
	or.pred  	%p8, %p6, %p7;
	@%p8 bra 	$L__BB1_39;
$L__BB1_18:
	add.s64 	%rd90, %rd3, %rd86;
	ld.global.u32 	%r13, [%rd90];
	add.s32 	%r14, %r13, 1;
	add.s64 	%rd91, %rd90, %rd8;
	st.global.u32 	[%rd91], %r14;
	setp.le.u64 	%p9, %rd32, %rd33;
	@%p9 bra 	$L__BB1_30;
	sub.s64 	%rd37, %rd32, %rd33;
	sub.s64 	%rd92, %rd167, %rd33;
	setp.lt.u64 	%p10, %rd92, 7;
	mov.u64 	%rd174, %rd33;
	@%p10 bra 	$L__BB1_22;
	and.b64  	%rd172, %rd37, -8;
	shl.b64 	%rd93, %rd5, 2;
	add.s64 	%rd94, %rd2, %rd93;
	mad.lo.s64 	%rd173, %rd8, %rd33, %rd94;
	cvt.u32.u64 	%r15, %rd32;
	mov.u64 	%rd174, %rd33;
$L__BB1_21:
	.pragma "nounroll";
	st.global.u32 	[%rd173], %r15;
	add.s64 	%rd95, %rd173, %rd8;
	st.global.u32 	[%rd95], %r15;
	add.s64 	%rd96, %rd95, %rd8;
	st.global.u32 	[%rd96], %r15;
	add.s64 	%rd97, %rd96, %rd8;
	st.global.u32 	[%rd97], %r15;
	add.s64 	%rd98, %rd97, %rd8;
	st.global.u32 	[%rd98], %r15;
	add.s64 	%rd99, %rd98, %rd8;
	st.global.u32 	[%rd99], %r15;
	add.s64 	%rd100, %rd99, %rd8;
	st.global.u32 	[%rd100], %r15;
	add.s64 	%rd101, %rd100, %rd8;
	st.global.u32 	[%rd101], %r15;
	add.s64 	%rd174, %rd174, 8;
	shl.b64 	%rd102, %rd69, 5;
	add.s64 	%rd173, %rd173, %rd102;
	add.s64 	%rd172, %rd172, -8;
	setp.eq.s64 	%p11, %rd172, 0;
	@%p11 bra 	$L__BB1_22;
	bra.uni 	$L__BB1_21;
$L__BB1_22:
	and.b64  	%rd103, %rd37, 7;
	setp.eq.s64 	%p12, %rd103, 0;
	@%p12 bra 	$L__BB1_30;
	and.b64  	%rd104, %rd37, 7;
	setp.lt.u64 	%p13, %rd104, 4;
	@%p13 bra 	$L__BB1_25;
	mul.lo.s64 	%rd105, %rd174, %rd69;
	shl.b64 	%rd106, %rd105, 2;
	add.s64 	%rd107, %rd6, %rd106;
	cvt.u32.u64 	%r16, %rd32;
	st.global.u32 	[%rd107], %r16;
	add.s64 	%rd108, %rd107, %rd8;
	st.global.u32 	[%rd108], %r16;
	add.s64 	%rd109, %rd108, %rd8;
	st.global.u32 	[%rd109], %r16;
	add.s64 	%rd110, %rd109, %rd8;
	st.global.u32 	[%rd110], %r16;
	add.s64 	%rd174, %rd174, 4;
$L__BB1_25:
	and.b64  	%rd111, %rd37, 3;
	setp.eq.s64 	%p14, %rd111, 0;
	@%p14 bra 	$L__BB1_30;
	and.b64  	%rd112, %rd37, 3;
	setp.eq.s64 	%p15, %rd112, 1;
	@%p15 bra 	$L__BB1_28;
	mul.lo.s64 	%rd113, %rd174, %rd69;
	shl.b64 	%rd114, %rd113, 2;
	add.s64 	%rd115, %rd6, %rd114;
	cvt.u32.u64 	%r17, %rd32;
	st.global.u32 	[%rd115], %r17;
	add.s64 	%rd116, %rd115, %rd8;
	st.global.u32 	[%rd116], %r17;
	add.s64 	%rd174, %rd174, 2;
$L__BB1_28:
	and.b64  	%rd117, %rd37, 1;
	setp.eq.b64 	%p16, %rd117, 1;
	not.pred 	%p17, %p16;
	@%p17 bra 	$L__BB1_30;
	mul.lo.s64 	%rd118, %rd174, %rd69;
	shl.b64 	%rd119, %rd118, 2;
	add.s64 	%rd120, %rd6, %rd119;
	st.global.u32 	[%rd120], %rd32;
$L__BB1_30:
	add.s64 	%rd171, %rd33, 1;
	setp.ge.u64 	%p18, %rd171, %rd32;
	@%p18 bra 	$L__BB1_38;
	mul.lo.s64 	%rd121, %rd33, %rd69;
	shl.b64 	%rd122, %rd121, 2;
	add.s64 	%rd46, %rd7, %rd122;
	sub.s64 	%rd123, %rd167, %rd33;
	and.b64  	%rd47, %rd123, 3;
	setp.eq.s64 	%p19, %rd47, 0;
	@%p19 bra 	$L__BB1_35;
	ld.global.u32 	%r1, [%rd46];
	add.s64 	%rd48, %rd46, %rd8;
	st.global.u32 	[%rd48], %r1;
	add.s64 	%rd171, %rd33, 2;
	setp.eq.s64 	%p20, %rd47, 1;
	@%p20 bra 	$L__BB1_35;
	add.s64 	%rd50, %rd48, %rd8;
	st.global.u32 	[%rd50], %r1;
	add.s64 	%rd171, %rd33, 3;
	setp.eq.s64 	%p21, %rd47, 2;
	@%p21 bra 	$L__BB1_35;
	ld.global.u32 	%r18, [%rd46];
	add.s64 	%rd124, %rd50, %rd8;
	st.global.u32 	[%rd124], %r18;
	add.s64 	%rd171, %rd33, 4;
$L__BB1_35:
	sub.s64 	%rd125, %rd33, %rd167;
	setp.gt.u64 	%p22, %rd125, -4;
	@%p22 bra 	$L__BB1_38;
	ld.global.u32 	%r28, [%rd46];
$L__BB1_37:
	mul.lo.s64 	%rd126, %rd171, %rd69;
	shl.b64 	%rd127, %rd126, 2;
	add.s64 	%rd128, %rd7, %rd127;
	st.global.u32 	[%rd128], %r28;
	ld.global.u32 	%r19, [%rd46];
	add.s64 	%rd129, %rd128, %rd8;
	st.global.u32 	[%rd129], %r19;
	add.s64 	%rd130, %rd129, %rd8;
	st.global.u32 	[%rd130], %r19;
	ld.global.u32 	%r28, [%rd46];
	add.s64 	%rd131, %rd130, %rd8;
	st.global.u32 	[%rd131], %r28;
	add.s64 	%rd171, %rd171, 4;
	setp.lt.u64 	%p23, %rd171, %rd32;
	@%p23 bra 	$L__BB1_37;
$L__BB1_38:
	shl.b64 	%rd132, %rd34, 2;
	add.s64 	%rd133, %rd7, %rd132;
	st.global.u32 	[%rd133], %rd32;
	mov.u64 	%rd33, %rd32;
	bra.uni 	$L__BB1_40;
$L__BB1_39:
	add.s64 	%rd135, %rd3, %rd86;
	ld.global.u32 	%r20, [%rd135];
	add.s64 	%rd136, %rd135, %rd8;
	st.global.u32 	[%rd136], %r20;
$L__BB1_40:
	add.s64 	%rd165, %rd32, 1;
	setp.eq.s64 	%p24, %rd165, %rd70;
	mov.u64 	%rd167, %rd32;
	@%p24 bra 	$L__BB1_8;
	bra.uni 	$L__BB1_6;

}
	// .globl	_Z18passageTimeKernelBPfPiS0_S0_fmm
.visible .entry _Z18passageTimeKernelBPfPiS0_S0_fmm(
	.param .u64 .ptr .align 1 _Z18passageTimeKernelBPfPiS0_S0_fmm_param_0,
	.param .u64 .ptr .align 1 _Z18passageTimeKernelBPfPiS0_S0_fmm_param_1,
	.param .u64 .ptr .align 1 _Z18passageTimeKernelBPfPiS0_S0_fmm_param_2,
	.param .u64 .ptr .align 1 _Z18passageTimeKernelBPfPiS0_S0_fmm_param_3,
	.param .f32 _Z18passageTimeKernelBPfPiS0_S0_fmm_param_4,
	.param .u64 _Z18passageTimeKernelBPfPiS0_S0_fmm_param_5,
	.param .u64 _Z18passageTimeKernelBPfPiS0_S0_fmm_param_6
)
{
	.reg .pred 	%p<30>;
	.reg .b32 	%r<28>;
	.reg .b32 	%f<8>;
	.reg .b64 	%rd<175>;

	ld.param.u64 	%rd68, [_Z18passageTimeKernelBPfPiS0_S0_fmm_param_0];
	ld.param.u64 	%rd73, [_Z18passageTimeKernelBPfPiS0_S0_fmm_param_1];
	ld.param.u64 	%rd69, [_Z18passageTimeKernelBPfPiS0_S0_fmm_param_2];
	ld.param.u64 	%rd70, [_Z18passageTimeKernelBPfPiS0_S0_fmm_param_3];
	ld.param.f32 	%f5, [_Z18passageTimeKernelBPfPiS0_S0_fmm_param_4];
	ld.param.u64 	%rd71, [_Z18passageTimeKernelBPfPiS0_S0_fmm_param_5];
	ld.param.u64 	%rd72, [_Z18passageTimeKernelBPfPiS0_S0_fmm_param_6];
	cvta.to.global.u64 	%rd1, %rd73;
	cvta.to.global.u64 	%rd2, %rd68;
	mov.u32 	%r5, %tid.x;
	mov.u32 	%r6, %ctaid.x;
	mov.u32 	%r7, %ntid.x;
	mad.lo.s32 	%r8, %r6, %r7, %r5;
	cvt.u64.u32 	%rd3, %r8;
	setp.le.u64 	%p1, %rd71, %rd3;
	@%p1 bra 	$L__BB2_12;
	cvta.to.global.u64 	%rd4, %rd69;
	cvta.to.global.u64 	%rd5, %rd70;
	shl.b64 	%rd75, %rd3, 2;
	add.s64 	%rd76, %rd2, %rd75;
	ld.global.f32 	%f6, [%rd76];
	setp.gtu.f32 	%p2, %f6, %f5;
	selp.u32 	%r9, 1, 0, %p2;
	add.s64 	%rd77, %rd1, %rd75;
	st.global.u32 	[%rd77], %r9;
	add.s64 	%rd6, %rd4, %rd75;
	mov.b32 	%r10, 0;
	st.global.u32 	[%rd6], %r10;
	add.s64 	%rd7, %rd5, %rd75;
	mov.b32 	%r11, -1;
	st.global.u32 	[%rd7], %r11;
	setp.lt.u64 	%p3, %rd72, 2;
	mov.b64 	%rd33, 0;
	@%p3 bra 	$L__BB2_5;
	shl.b64 	%rd8, %rd71, 2;
	mov.b64 	%rd161, 1;
	mov.b64 	%rd33, 0;
	mov.u64 	%rd163, %rd33;
$L__BB2_3:
	mov.u64 	%rd32, %rd161;
	ld.param.u64 	%rd156, [_Z18passageTimeKernelBPfPiS0_S0_fmm_param_0];
	mul.lo.s64 	%rd34, %rd32, %rd71;
	add.s64 	%rd80, %rd34, %rd3;
	sub.s64 	%rd35, %rd80, %rd71;
	cvta.to.global.u64 	%rd81, %rd156;
	shl.b64 	%rd82, %rd35, 2;
	add.s64 	%rd36, %rd81, %rd82;
	ld.global.f32 	%f1, [%rd36];
	setp.gt.f32 	%p4, %f1, %f5;
	@%p4 bra 	$L__BB2_13;
	add.s64 	%rd83, %rd36, %rd8;
	ld.global.f32 	%f7, [%rd83];
	bra.uni 	$L__BB2_14;
$L__BB2_5:
	setp.ge.u64 	%p25, %rd33, %rd72;
	@%p25 bra 	$L__BB2_12;
	mul.lo.s64 	%rd133, %rd33, %rd71;
	shl.b64 	%rd10, %rd133, 2;
	add.s64 	%rd11, %rd7, %rd10;
	sub.s64 	%rd134, %rd72, %rd33;
	and.b64  	%rd158, %rd134, 3;
	setp.eq.s64 	%p26, %rd158, 0;
	mov.u64 	%rd174, %rd33;
	@%p26 bra 	$L__BB2_9;
	shl.b64 	%rd135, %rd3, 2;
	add.s64 	%rd159, %rd10, %rd135;
	shl.b64 	%rd14, %rd71, 2;
	add.s64 	%rd174, %rd33, %rd158;
$L__BB2_8:
	.pragma "nounroll";
	add.s64 	%rd136, %rd4, %rd159;
	mov.b32 	%r20, -1;
	st.global.u32 	[%rd136], %r20;
	ld.global.u32 	%r21, [%rd11];
	add.s64 	%rd137, %rd5, %rd159;
	st.global.u32 	[%rd137], %r21;
	add.s64 	%rd159, %rd159, %rd14;
	add.s64 	%rd158, %rd158, -1;
	setp.ne.s64 	%p27, %rd158, 0;
	@%p27 bra 	$L__BB2_8;
$L__BB2_9:
	sub.s64 	%rd138, %rd33, %rd72;
	setp.gt.u64 	%p28, %rd138, -4;
	@%p28 bra 	$L__BB2_12;
	mul.lo.s64 	%rd139, %rd174, %rd71;
	shl.b64 	%rd140, %rd139, 2;
	add.s64 	%rd21, %rd5, %rd140;
	shl.b64 	%rd173, %rd3, 2;
	shl.b64 	%rd23, %rd71, 4;
	shl.b64 	%rd141, %rd174, 2;
	add.s64 	%rd142, %rd141, 4;
	mul.lo.s64 	%rd143, %rd71, %rd142;
	add.s64 	%rd24, %rd5, %rd143;
	add.s64 	%rd144, %rd141, 8;
	mul.lo.s64 	%rd145, %rd71, %rd144;
	add.s64 	%rd25, %rd5, %rd145;
	add.s64 	%rd146, %rd141, 12;
	mul.lo.s64 	%rd147, %rd71, %rd146;
	add.s64 	%rd26, %rd5, %rd147;
	add.s64 	%rd27, %rd4, %rd140;
	add.s64 	%rd28, %rd4, %rd143;
	add.s64 	%rd29, %rd4, %rd145;
	add.s64 	%rd30, %rd4, %rd147;
$L__BB2_11:
	add.s64 	%rd148, %rd27, %rd173;
	mov.b32 	%r22, -1;
	st.global.u32 	[%rd148], %r22;
	ld.global.u32 	%r23, [%rd11];
	add.s64 	%rd149, %rd21, %rd173;
	st.global.u32 	[%rd149], %r23;
	add.s64 	%rd150, %rd28, %rd173;
	st.global.u32 	[%rd150], %r22;
	ld.global.u32 	%r24, [%rd11];
	add.s64 	%rd151, %rd24, %rd173;
	st.global.u32 	[%rd151], %r24;
	add.s64 	%rd152, %rd29, %rd173;
	st.global.u32 	[%rd152], %r22;
	ld.global.u32 	%r25, [%rd11];
	add.s64 	%rd153, %rd25, %rd173;
	st.global.u32 	[%rd153], %r25;
	add.s64 	%rd154, %rd30, %rd173;
	st.global.u32 	[%rd154], %r22;
	ld.global.u32 	%r26, [%rd11];
	add.s64 	%rd155, %rd26, %rd173;
	st.global.u32 	[%rd155], %r26;
	add.s64 	%rd174, %rd174, 4;
	add.s64 	%rd173, %rd173, %rd23;
	setp.lt.u64 	%p29, %rd174, %rd72;
	@%p29 bra 	$L__BB2_11;
$L__BB2_12:
	ret;
$L__BB2_13:
	add.s64 	%rd84, %rd36, %rd8;
	ld.global.f32 	%f7, [%rd84];
	setp.le.f32 	%p5, %f7, %f5;
	@%p5 bra 	$L__BB2_15;
$L__BB2_14:
	setp.leu.f32 	%p6, %f7, %f5;
	setp.gtu.f32 	%p7, %f1, %f5;
	or.pred  	%p8, %p6, %p7;
	@%p8 bra 	$L__BB2_36;
$L__BB2_15:
	add.s64 	%rd86, %rd1, %rd82;
	ld.global.u32 	%r12, [%rd86];
	add.s32 	%r13, %r12, 1;
	add.s64 	%rd87, %rd86, %rd8;
	st.global.u32 	[%rd87], %r13;
	setp.le.u64 	%p9, %rd32, %rd33;
	@%p9 bra 	$L__BB2_27;
	sub.s64 	%rd37, %rd32, %rd33;
	sub.s64 	%rd88, %rd163, %rd33;
	setp.lt.u64 	%p10, %rd88, 7;
	mov.u64 	%rd170, %rd33;
	@%p10 bra 	$L__BB2_19;
	and.b64  	%rd168, %rd37, -8;
	shl.b64 	%rd89, %rd3, 2;
	add.s64 	%rd90, %rd4, %rd89;
	mad.lo.s64 	%rd169, %rd8, %rd33, %rd90;
	cvt.u32.u64 	%r14, %rd32;
	mov.u64 	%rd170, %rd33;
$L__BB2_18:
	.pragma "nounroll";
	st.global.u32 	[%rd169], %r14;
	add.s64 	%rd91, %rd169, %rd8;
	st.global.u32 	[%rd91], %r14;
	add.s64 	%rd92, %rd91, %rd8;
	st.global.u32 	[%rd92], %r14;
	add.s64 	%rd93, %rd92, %rd8;
	st.global.u32 	[%rd93], %r14;
	add.s64 	%rd94, %rd93, %rd8;
	st.global.u32 	[%rd94], %r14;
	add.s64 	%rd95, %rd94, %rd8;
	st.global.u32 	[%rd95], %r14;
	add.s64 	%rd96, %rd95, %rd8;
	st.global.u32 	[%rd96], %r14;
	add.s64 	%rd97, %rd96, %rd8;
	st.global.u32 	[%rd97], %r14;
	add.s64 	%rd170, %rd170, 8;
	shl.b64 	%rd98, %rd71, 5;
	add.s64 	%rd169, %rd169, %rd98;
	add.s64 	%rd168, %rd168, -8;
	setp.eq.s64 	%p11, %rd168, 0;
	@%p11 bra 	$L__BB2_19;
	bra.uni 	$L__BB2_18;
$L__BB2_19:
	and.b64  	%rd99, %rd37, 7;
	setp.eq.s64 	%p12, %rd99, 0;
	@%p12 bra 	$L__BB2_27;
	and.b64  	%rd100, %rd37, 7;
	setp.lt.u64 	%p13, %rd100, 4;
	@%p13 bra 	$L__BB2_22;
	mul.lo.s64 	%rd101, %rd170, %rd71;
	shl.b64 	%rd102, %rd101, 2;
	add.s64 	%rd103, %rd6, %rd102;
	cvt.u32.u64 	%r15, %rd32;
	st.global.u32 	[%rd103], %r15;
	add.s64 	%rd104, %rd103, %rd8;
	st.global.u32 	[%rd104], %r15;
	add.s64 	%rd105, %rd104, %rd8;
	st.global.u32 	[%rd105], %r15;
	add.s64 	%rd106, %rd105, %rd8;
	st.global.u32 	[%rd106], %r15;
	add.s64 	%rd170, %rd170, 4;
$L__BB2_22:
	and.b64  	%rd107, %rd37, 3;
	setp.eq.s64 	%p14, %rd107, 0;
	@%p14 bra 	$L__BB2_27;
	and.b64  	%rd108, %rd37, 3;
	setp.eq.s64 	%p15, %rd108, 1;
	@%p15 bra 	$L__BB2_25;
	mul.lo.s64 	%rd109, %rd170, %rd71;
	shl.b64 	%rd110, %rd109, 2;
	add.s64 	%rd111, %rd6, %rd110;
	cvt.u32.u64 	%r16, %rd32;
	st.global.u32 	[%rd111], %r16;
	add.s64 	%rd112, %rd111, %rd8;
	st.global.u32 	[%rd112], %r16;
	add.s64 	%rd170, %rd170, 2;
$L__BB2_25:
	and.b64  	%rd113, %rd37, 1;
	setp.eq.b64 	%p16, %rd113, 1;
	not.pred 	%p17, %p16;
	@%p17 bra 	$L__BB2_27;
	mul.lo.s64 	%rd114, %rd170, %rd71;
	shl.b64 	%rd115, %rd114, 2;
	add.s64 	%rd116, %rd6, %rd115;
	st.global.u32 	[%rd116], %rd32;
$L__BB2_27:
	add.s64 	%rd167, %rd33, 1;
	setp.ge.u64 	%p18, %rd167, %rd32;
	@%p18 bra 	$L__BB2_35;
	mul.lo.s64 	%rd117, %rd33, %rd71;
	shl.b64 	%rd118, %rd117, 2;
	add.s64 	%rd46, %rd7, %rd118;
	sub.s64 	%rd119, %rd163, %rd33;
	and.b64  	%rd47, %rd119, 3;
	setp.eq.s64 	%p19, %rd47, 0;
	@%p19 bra 	$L__BB2_32;
	ld.global.u32 	%r1, [%rd46];
	add.s64 	%rd48, %rd46, %rd8;
	st.global.u32 	[%rd48], %r1;
	add.s64 	%rd167, %rd33, 2;
	setp.eq.s64 	%p20, %rd47, 1;
	@%p20 bra 	$L__BB2_32;
	add.s64 	%rd50, %rd48, %rd8;
	st.global.u32 	[%rd50], %r1;
	add.s64 	%rd167, %rd33, 3;
	setp.eq.s64 	%p21, %rd47, 2;
	@%p21 bra 	$L__BB2_32;
	ld.global.u32 	%r17, [%rd46];
	add.s64 	%rd120, %rd50, %rd8;
	st.global.u32 	[%rd120], %r17;
	add.s64 	%rd167, %rd33, 4;
$L__BB2_32:
	sub.s64 	%rd121, %rd33, %rd163;
	setp.gt.u64 	%p22, %rd121, -4;
	@%p22 bra 	$L__BB2_35;
	ld.global.u32 	%r27, [%rd46];
$L__BB2_34:
	mul.lo.s64 	%rd122, %rd167, %rd71;
	shl.b64 	%rd123, %rd122, 2;
	add.s64 	%rd124, %rd7, %rd123;
	st.global.u32 	[%rd124], %r27;
	ld.global.u32 	%r18, [%rd46];
	add.s64 	%rd125, %rd124, %rd8;
	st.global.u32 	[%rd125], %r18;
	add.s64 	%rd126, %rd125, %rd8;
	st.global.u32 	[%rd126], %r18;
	ld.global.u32 	%r27, [%rd46];
	add.s64 	%rd127, %rd126, %rd8;
	st.global.u32 	[%rd127], %r27;
	add.s64 	%rd167, %rd167, 4;
	setp.lt.u64 	%p23, %rd167, %rd32;
	@%p23 bra 	$L__BB2_34;
$L__BB2_35:
	shl.b64 	%rd128, %rd34, 2;
	add.s64 	%rd129, %rd7, %rd128;
	st.global.u32 	[%rd129], %rd32;
	mov.u64 	%rd33, %rd32;
	bra.uni 	$L__BB2_37;
$L__BB2_36:
	add.s64 	%rd131, %rd1, %rd82;
	ld.global.u32 	%r19, [%rd131];
	add.s64 	%rd132, %rd131, %rd8;
	st.global.u32 	[%rd132], %r19;
$L__BB2_37:
	add.s64 	%rd161, %rd32, 1;
	setp.eq.s64 	%p24, %rd161, %rd72;
	mov.u64 	%rd163, %rd32;
	@%p24 bra 	$L__BB2_5;
	bra.uni 	$L__BB2_3;

}
	// .globl	_Z20computeAbsCorrKernelPKiS0_S0_S0_S0_S0_PKfS2_PiS3_mmmS0_
.visible .entry _Z20computeAbsCorrKernelPKiS0_S0_S0_S0_S0_PKfS2_PiS3_mmmS0_(
	.param .u64 .ptr .align 1 _Z20computeAbsCorrKernelPKiS0_S0_S0_S0_S0_PKfS2_PiS3_mmmS0__param_0,
	.param .u64 .ptr .align 1 _Z20computeAbsCorrKernelPKiS0_S0_S0_S0_S0_PKfS2_PiS3_mmmS0__param_1,
	.param .u64 .ptr .align 1 _Z20computeAbsCorrKernelPKiS0_S0_S0_S0_S0_PKfS2_PiS3_mmmS0__param_2,
	.param .u64 .ptr .align 1 _Z20computeAbsCorrKernelPKiS0_S0_S0_S0_S0_PKfS2_PiS3_mmmS0__param_3,
	.param .u64 .ptr .align 1 _Z20computeAbsCorrKernelPKiS0_S0_S0_S0_S0_PKfS2_PiS3_mmmS0__param_4,
	.param .u64 .ptr .align 1 _Z20computeAbsCorrKernelPKiS0_S0_S0_S0_S0_PKfS2_PiS3_mmmS0__param_5,
	.param .u64 .ptr .align 1 _Z20computeAbsCorrKernelPKiS0_S0_S0_S0_S0_PKfS2_PiS3_mmmS0__param_6,
	.param .u64 .ptr .align 1 _Z20computeAbsCorrKernelPKiS0_S0_S0_S0_S0_PKfS2_PiS3_mmmS0__param_7,
	.param .u64 .ptr .align 1 _Z20computeAbsCorrKernelPKiS0_S0_S0_S0_S0_PKfS2_PiS3_mmmS0__param_8,
	.param .u64 .ptr .align 1 _Z20computeAbsCorrKernelPKiS0_S0_S0_S0_S0_PKfS2_PiS3_mmmS0__param_9,
	.param .u64 _Z20computeAbsCorrKernelPKiS0_S0_S0_S0_S0_PKfS2_PiS3_mmmS0__param_10,
	.param .u64 _Z20computeAbsCorrKernelPKiS0_S0_S0_S0_S0_PKfS2_PiS3_mmmS0__param_11,
	.param .u64 _Z20computeAbsCorrKernelPKiS0_S0_S0_S0_S0_PKfS2_PiS3_mmmS0__param_12,
	.param .u64 .ptr .align 1 _Z20computeAbsCorrKernelPKiS0_S0_S0_S0_S0_PKfS2_PiS3_mmmS0__param_13
)
{
	.reg .pred 	%p<105>;
	.reg .b32 	%r<33>;
	.reg .b32 	%f<15>;
	.reg .b64 	%rd<198>;

	ld.param.u64 	%rd102, [_Z20computeAbsCorrKernelPKiS0_S0_S0_S0_S0_PKfS2_PiS3_mmmS0__param_1];
	ld.param.u64 	%rd103, [_Z20computeAbsCorrKernelPKiS0_S0_S0_S0_S0_PKfS2_PiS3_mmmS0__param_6];
	ld.param.u64 	%rd104, [_Z20computeAbsCorrKernelPKiS0_S0_S0_S0_S0_PKfS2_PiS3_mmmS0__param_8];
	ld.param.u64 	%rd105, [_Z20computeAbsCorrKernelPKiS0_S0_S0_S0_S0_PKfS2_PiS3_mmmS0__param_9];
	ld.param.u64 	%rd99, [_Z20computeAbsCorrKernelPKiS0_S0_S0_S0_S0_PKfS2_PiS3_mmmS0__param_10];
	ld.param.u64 	%rd100, [_Z20computeAbsCorrKernelPKiS0_S0_S0_S0_S0_PKfS2_PiS3_mmmS0__param_11];
	ld.param.u64 	%rd101, [_Z20computeAbsCorrKernelPKiS0_S0_S0_S0_S0_PKfS2_PiS3_mmmS0__param_12];
	ld.param.u64 	%rd106, [_Z20computeAbsCorrKernelPKiS0_S0_S0_S0_S0_PKfS2_PiS3_mmmS0__param_13];
	cvta.to.global.u64 	%rd1, %rd102;
	cvta.to.global.u64 	%rd2, %rd103;
	cvta.to.global.u64 	%rd3, %rd104;
	cvta.to.global.u64 	%rd4, %rd105;
	cvta.to.global.u64 	%rd5, %rd106;
	mov.u32 	%r1, %ctaid.x;
	mov.u32 	%r2, %ntid.x;
	mov.u32 	%r3, %tid.x;
	mad.lo.s32 	%r4, %r1, %r2, %r3;
	cvt.u64.u32 	%rd6, %r4;
	setp.le.u64 	%p1, %rd99, %rd6;
	setp.eq.s64 	%p2, %rd101, 0;
	or.pred  	%p3, %p1, %p2;
	@%p3 bra 	$L__BB3_56;
	setp.eq.s64 	%p4, %rd100, 0;
	cvt.s64.s32 	%rd107, %rd6;
	mul.lo.s64 	%rd7, %rd100, %rd107;
	@%p4 bra 	$L__BB3_40;
	and.b64  	%rd8, %rd100, 3;
	and.b64  	%rd9, %rd100, -4;
	mov.b64 	%rd170, 0;
$L__BB3_3:
	shl.b64 	%rd109, %rd170, 2;
	add.s64 	%rd110, %rd5, %rd109;
	ld.global.s32 	%rd36, [%rd110];
	sub.s64 	%rd111, %rd99, %rd36;
	setp.le.u64 	%p5, %rd111, %rd6;
	@%p5 bra 	$L__BB3_39;
	setp.lt.u64 	%p6, %rd100, 4;
	add.s64 	%rd37, %rd36, %rd6;
	mov.b64 	%rd189, 0;
	mov.u64 	%rd182, %rd189;
	mov.u64 	%rd181, %rd189;
	@%p6 bra 	$L__BB3_23;
	ld.param.u64 	%rd159, [_Z20computeAbsCorrKernelPKiS0_S0_S0_S0_S0_PKfS2_PiS3_mmmS0__param_7];
	ld.param.u64 	%rd157, [_Z20computeAbsCorrKernelPKiS0_S0_S0_S0_S0_PKfS2_PiS3_mmmS0__param_5];
	ld.param.u64 	%rd155, [_Z20computeAbsCorrKernelPKiS0_S0_S0_S0_S0_PKfS2_PiS3_mmmS0__param_2];
	shl.b64 	%rd115, %rd7, 2;
	add.s64 	%rd116, %rd115, 8;
	cvta.to.global.u64 	%rd117, %rd157;
	add.s64 	%rd175, %rd117, %rd116;
	cvta.to.global.u64 	%rd118, %rd155;
	add.s64 	%rd174, %rd118, %rd116;
	add.s64 	%rd173, %rd2, %rd116;
	add.s64 	%rd172, %rd1, %rd116;
	cvta.to.global.u64 	%rd119, %rd159;
	add.s64 	%rd171, %rd119, %rd116;
	mov.b64 	%rd182, 0;
	mov.u64 	%rd176, %rd9;
	mov.u64 	%rd181, %rd182;
$L__BB3_6:
	ld.global.u32 	%r5, [%rd175+-8];
	ld.global.u32 	%r6, [%rd174+-8];
	setp.ge.s32 	%p7, %r5, %r6;
	setp.eq.s32 	%p8, %r5, -1;
	or.pred  	%p9, %p7, %p8;
	@%p9 bra 	$L__BB3_10;
	ld.global.f32 	%f1, [%rd173+-8];
	setp.ge.f32 	%p10, %f1, 0f42820000;
	setp.le.f32 	%p11, %f1, 0f428C0000;
	and.pred  	%p12, %p10, %p11;
	@%p12 bra 	$L__BB3_9;
	ld.global.f32 	%f8, [%rd171+-8];
	setp.ltu.f32 	%p13, %f8, 0f41C80000;
	setp.gtu.f32 	%p14, %f8, 0f420C0000;
	or.pred  	%p15, %p13, %p14;
	setp.leu.f32 	%p16, %f1, 0f428C0000;
	or.pred  	%p17, %p15, %p16;
	@%p17 bra 	$L__BB3_10;
$L__BB3_9:
	add.s64 	%rd182, %rd182, 1;
	ld.global.s32 	%rd120, [%rd172+-8];
	setp.gt.u64 	%p18, %rd37, %rd120;
	selp.u64 	%rd121, 1, 0, %p18;
	add.s64 	%rd181, %rd181, %rd121;
$L__BB3_10:
	ld.global.u32 	%r7, [%rd175+-4];
	ld.global.u32 	%r8, [%rd174+-4];
	setp.ge.s32 	%p19, %r7, %r8;
	setp.eq.s32 	%p20, %r7, -1;
	or.pred  	%p21, %p19, %p20;
	@%p21 bra 	$L__BB3_14;
	ld.global.f32 	%f2, [%rd173+-4];
	setp.ge.f32 	%p22, %f2, 0f42820000;
	setp.le.f32 	%p23, %f2, 0f428C0000;
	and.pred  	%p24, %p22, %p23;
	@%p24 bra 	$L__BB3_13;
	ld.global.f32 	%f9, [%rd171+-4];
	setp.ltu.f32 	%p25, %f9, 0f41C80000;
	setp.gtu.f32 	%p26, %f9, 0f420C0000;
	or.pred  	%p27, %p25, %p26;
	setp.leu.f32 	%p28, %f2, 0f428C0000;
	or.pred  	%p29, %p27, %p28;
	@%p29 bra 	$L__BB3_14;
$L__BB3_13:
	add.s64 	%rd182, %rd182, 1;
	ld.global.s32 	%rd122, [%rd172+-4];
	setp.gt.u64 	%p30, %rd37, %rd122;
	selp.u64 	%rd123, 1, 0, %p30;
	add.s64 	%rd181, %rd181, %rd123;
$L__BB3_14:
	ld.global.u32 	%r9, [%rd175];
	ld.global.u32 	%r10, [%rd174];
	setp.ge.s32 	%p31, %r9, %r10;
	setp.eq.s32 	%p32, %r9, -1;
	or.pred  	%p33, %p31, %p32;
	@%p33 bra 	$L__BB3_18;
	ld.global.f32 	%f3, [%rd173];
	setp.ge.f32 	%p34, %f3, 0f42820000;
	setp.le.f32 	%p35, %f3, 0f428C0000;
	and.pred  	%p36, %p34, %p35;
	@%p36 bra 	$L__BB3_17;
	ld.global.f32 	%f10, [%rd171];
	setp.ltu.f32 	%p37, %f10, 0f41C80000;
	setp.gtu.f32 	%p38, %f10, 0f420C0000;
	or.pred  	%p39, %p37, %p38;
	setp.leu.f32 	%p40, %f3, 0f428C0000;
	or.pred  	%p41, %p39, %p40;
	@%p41 bra 	$L__BB3_18;
$L__BB3_17:
	add.s64 	%rd182, %rd182, 1;
	ld.global.s32 	%rd124, [%rd172];
	setp.gt.u64 	%p42, %rd37, %rd124;
	selp.u64 	%rd125, 1, 0, %p42;
	add.s64 	%rd181, %rd181, %rd125;
$L__BB3_18:
	ld.global.u32 	%r11, [%rd175+4];
	ld.global.u32 	%r12, [%rd174+4];
	setp.ge.s32 	%p43, %r11, %r12;
	setp.eq.s32 	%p44, %r11, -1;
	or.pred  	%p45, %p43, %p44;
	@%p45 bra 	$L__BB3_22;
	ld.global.f32 	%f4, [%rd173+4];
	setp.ge.f32 	%p46, %f4, 0f42820000;
	setp.le.f32 	%p47, %f4, 0f428C0000;
	and.pred  	%p48, %p46, %p47;
	@%p48 bra 	$L__BB3_21;
	ld.global.f32 	%f11, [%rd171+4];
	setp.ltu.f32 	%p49, %f11, 0f41C80000;
	setp.gtu.f32 	%p50, %f11, 0f420C0000;
	or.pred  	%p51, %p49, %p50;
	setp.leu.f32 	%p52, %f4, 0f428C0000;
	or.pred  	%p53, %p51, %p52;
	@%p53 bra 	$L__BB3_22;
$L__BB3_21:
	add.s64 	%rd182, %rd182, 1;
	ld.global.s32 	%rd126, [%rd172+4];
	setp.gt.u64 	%p54, %rd37, %rd126;
	selp.u64 	%rd127, 1, 0, %p54;
	add.s64 	%rd181, %rd181, %rd127;
$L__BB3_22:
	add.s64 	%rd176, %rd176, -4;
	add.s64 	%rd175, %rd175, 16;
	add.s64 	%rd174, %rd174, 16;
	add.s64 	%rd173, %rd173, 16;
	add.s64 	%rd172, %rd172, 16;
	add.s64 	%rd171, %rd171, 16;
	setp.ne.s64 	%p55, %rd176, 0;
	mov.u64 	%rd189, %rd9;
	@%p55 bra 	$L__BB3_6;
$L__BB3_23:
	setp.eq.s64 	%p56, %rd8, 0;
	@%p56 bra 	$L__BB3_38;
	ld.param.u64 	%rd160, [_Z20computeAbsCorrKernelPKiS0_S0_S0_S0_S0_PKfS2_PiS3_mmmS0__param_7];
	ld.param.u64 	%rd158, [_Z20computeAbsCorrKernelPKiS0_S0_S0_S0_S0_PKfS2_PiS3_mmmS0__param_5];
	ld.param.u64 	%rd156, [_Z20computeAbsCorrKernelPKiS0_S0_S0_S0_S0_PKfS2_PiS3_mmmS0__param_2];
	add.s64 	%rd128, %rd189, %rd7;
	cvta.to.global.u64 	%rd129, %rd158;
	shl.b64 	%rd130, %rd128, 2;
	add.s64 	%rd78, %rd129, %rd130;
	ld.global.u32 	%r13, [%rd78];
	cvta.to.global.u64 	%rd131, %rd156;
	add.s64 	%rd79, %rd131, %rd130;
	ld.global.u32 	%r14, [%rd79];
	setp.ge.s32 	%p57, %r13, %r14;
	setp.eq.s32 	%p58, %r13, -1;
	or.pred  	%p59, %p57, %p58;
	add.s64 	%rd80, %rd2, %rd130;
	cvta.to.global.u64 	%rd132, %rd160;
	add.s64 	%rd81, %rd132, %rd130;
	add.s64 	%rd82, %rd1, %rd130;
	@%p59 bra 	$L__BB3_28;
	ld.global.f32 	%f5, [%rd80];
	setp.ge.f32 	%p60, %f5, 0f42820000;
	setp.le.f32 	%p61, %f5, 0f428C0000;
	and.pred  	%p62, %p60, %p61;
	@%p62 bra 	$L__BB3_27;
	ld.global.f32 	%f12, [%rd81];
	setp.ltu.f32 	%p63, %f12, 0f41C80000;
	setp.gtu.f32 	%p64, %f12, 0f420C0000;
	or.pred  	%p65, %p63, %p64;
	setp.leu.f32 	%p66, %f5, 0f428C0000;
	or.pred  	%p67, %p65, %p66;
	@%p67 bra 	$L__BB3_28;
$L__BB3_27:
	add.s64 	%rd182, %rd182, 1;
	ld.global.s32 	%rd133, [%rd82];
	setp.gt.u64 	%p68, %rd37, %rd133;
	selp.u64 	%rd134, 1, 0, %p68;
	add.s64 	%rd181, %rd181, %rd134;
$L__BB3_28:
	setp.eq.s64 	%p69, %rd8, 1;
	@%p69 bra 	$L__BB3_38;
	ld.global.u32 	%r15, [%rd78+4];
	ld.global.u32 	%r16, [%rd79+4];
	setp.ge.s32 	%p70, %r15, %r16;
	setp.eq.s32 	%p71, %r15, -1;
	or.pred  	%p72, %p70, %p71;
	@%p72 bra 	$L__BB3_33;
	ld.global.f32 	%f6, [%rd80+4];
	setp.ge.f32 	%p73, %f6, 0f42820000;
	setp.le.f32 	%p74, %f6, 0f428C0000;
	and.pred  	%p75, %p73, %p74;
	@%p75 bra 	$L__BB3_32;
	ld.global.f32 	%f13, [%rd81+4];
	setp.ltu.f32 	%p76, %f13, 0f41C80000;
	setp.gtu.f32 	%p77, %f13, 0f420C0000;
	or.pred  	%p78, %p76, %p77;
	setp.leu.f32 	%p79, %f6, 0f428C0000;
	or.pred  	%p80, %p78, %p79;
	@%p80 bra 	$L__BB3_33;
$L__BB3_32:
	add.s64 	%rd182, %rd182, 1;
	ld.global.s32 	%rd135, [%rd82+4];
	setp.gt.u64 	%p81, %rd37, %rd135;
	selp.u64 	%rd136, 1, 0, %p81;
	add.s64 	%rd181, %rd181, %rd136;
$L__BB3_33:
	setp.eq.s64 	%p82, %rd8, 2;
	@%p82 bra 	$L__BB3_38;
	ld.global.u32 	%r17, [%rd78+8];
	ld.global.u32 	%r18, [%rd79+8];
	setp.ge.s32 	%p83, %r17, %r18;
	setp.eq.s32 	%p84, %r17, -1;
	or.pred  	%p85, %p83, %p84;
	@%p85 bra 	$L__BB3_38;
	ld.global.f32 	%f7, [%rd80+8];
	setp.ge.f32 	%p86, %f7, 0f42820000;
	setp.le.f32 	%p87, %f7, 0f428C0000;
	and.pred  	%p88, %p86, %p87;
	@%p88 bra 	$L__BB3_37;
	ld.global.f32 	%f14, [%rd81+8];
	setp.ltu.f32 	%p89, %f14, 0f41C80000;
	setp.gtu.f32 	%p90, %f14, 0f420C0000;
	or.pred  	%p91, %p89, %p90;
	setp.leu.f32 	%p92, %f7, 0f428C0000;
	or.pred  	%p93, %p91, %p92;
	@%p93 bra 	$L__BB3_38;
$L__BB3_37:
	add.s64 	%rd182, %rd182, 1;
	ld.global.s32 	%rd137, [%rd82+8];
	setp.gt.u64 	%p94, %rd37, %rd137;
	selp.u64 	%rd138, 1, 0, %p94;
	add.s64 	%rd181, %rd181, %rd138;
$L__BB3_38:
	cvt.u32.u64 	%r19, %rd182;
	cvt.u32.u64 	%r20, %rd181;
	shl.b64 	%rd139, %rd170, 2;
	add.s64 	%rd140, %rd4, %rd139;
	atom.global.add.u32 	%r21, [%rd140], %r19;
	add.s64 	%rd141, %rd3, %rd139;
	atom.global.add.u32 	%r22, [%rd141], %r20;
$L__BB3_39:
	add.s64 	%rd170, %rd170, 1;
	setp.ne.s64 	%p95, %rd170, %rd101;
	@%p95 bra 	$L__BB3_3;
	bra.uni 	$L__BB3_56;
$L__BB3_40:
	add.s64 	%rd143, %rd101, -1;
	and.b64  	%rd166, %rd101, 3;
	setp.lt.u64 	%p96, %rd143, 3;
	mov.b64 	%rd165, 0;
	@%p96 bra 	$L__BB3_51;
	and.b64  	%rd165, %rd101, -4;
	add.s64 	%rd164, %rd5, 8;
	add.s64 	%rd162, %rd4, 8;
	add.s64 	%rd161, %rd3, 8;
	mov.u64 	%rd163, %rd165;
$L__BB3_42:
	ld.global.s32 	%rd144, [%rd164+-8];
	sub.s64 	%rd145, %rd99, %rd144;
	setp.le.u64 	%p97, %rd145, %rd6;
	@%p97 bra 	$L__BB3_44;
	atom.global.or.b32 	%r23, [%rd162+-8], 0;
	atom.global.or.b32 	%r24, [%rd161+-8], 0;
$L__BB3_44:
	ld.global.s32 	%rd146, [%rd164+-4];
	sub.s64 	%rd147, %rd99, %rd146;
	setp.le.u64 	%p98, %rd147, %rd6;
	@%p98 bra 	$L__BB3_46;
	atom.global.or.b32 	%r25, [%rd162+-4], 0;
	atom.global.or.b32 	%r26, [%rd161+-4], 0;
$L__BB3_46:
	ld.global.s32 	%rd148, [%rd164];
	sub.s64 	%rd149, %rd99, %rd148;
	setp.le.u64 	%p99, %rd149, %rd6;
	@%p99 bra 	$L__BB3_48;
	atom.global.or.b32 	%r27, [%rd162], 0;
	atom.global.or.b32 	%r28, [%rd161], 0;
$L__BB3_48:
	ld.global.s32 	%rd150, [%rd164+4];
	sub.s64 	%rd151, %rd99, %rd150;
	setp.le.u64 	%p100, %rd151, %rd6;
	@%p100 bra 	$L__BB3_50;
	atom.global.or.b32 	%r29, [%rd162+4], 0;
	atom.global.or.b32 	%r30, [%rd161+4], 0;
$L__BB3_50:
	add.s64 	%rd164, %rd164, 16;
	add.s64 	%rd163, %rd163, -4;
	add.s64 	%rd162, %rd162, 16;
	add.s64 	%rd161, %rd161, 16;
	setp.ne.s64 	%p101, %rd163, 0;
	@%p101 bra 	$L__BB3_42;
$L__BB3_51:
	setp.eq.s64 	%p102, %rd166, 0;
	@%p102 bra 	$L__BB3_56;
	shl.b64 	%rd152, %rd165, 2;
	add.s64 	%rd169, %rd3, %rd152;
	add.s64 	%rd168, %rd4, %rd152;
	add.s64 	%rd167, %rd5, %rd152;
$L__BB3_53:
	.pragma "nounroll";
	ld.global.s32 	%rd153, [%rd167];
	sub.s64 	%rd154, %rd99, %rd153;
	setp.le.u64 	%p103, %rd154, %rd6;
	@%p103 bra 	$L__BB3_55;
	atom.global.or.b32 	%r31, [%rd168], 0;
	atom.global.or.b32 	%r32, [%rd169], 0;
$L__BB3_55:
	add.s64 	%rd169, %rd169, 4;
	add.s64 	%rd168, %rd168, 4;
	add.s64 	%rd167, %rd167, 4;
	add.s64 	%rd166, %rd166, -1;
	setp.eq.s64 	%p104, %rd166, 0;
	@%p104 bra 	$L__BB3_56;
	bra.uni 	$L__BB3_53;
$L__BB3_56:
	ret;

}


// ===== COMPILED SASS (sm_100) =====

	.target	sm_100

	.elftype	@"ET_EXEC"


//--------------------- .note.nv.tkinfo           --------------------------
	.section	.note.nv.tkinfo,"",@"SHT_NOTE"
	.sectionflags	@"SHF_NOTE_NV_TKINFO"
	.tkinfo
        /*0018*/ 	.word	0x00000002
        /*0030*/ 	.string	""
        /*0030*/ 	.string	"ptxas"
        /*0030*/ 	.string	"Cuda compilation tools, release 13.0, V13.0.88"
        /*0030*/ 	.string	"Build cuda_13.0.r13.0/compiler.36424714_0"
        /*0030*/ 	.string	"-arch sm_100 -m 64 "



//--------------------- .note.nv.cuinfo           --------------------------
	.section	.note.nv.cuinfo,"",@"SHT_NOTE"
	.sectionflags	@"SHF_NOTE_NV_CUINFO"
        /*0018*/ 	.short	0x0002
        /*001a*/ 	.short	0x0064
        /*001c*/ 	.short	0x0082
	.zero		2


//--------------------- .nv.info                  --------------------------
	.section	.nv.info,"",@"SHT_CUDA_INFO"
	.align	4


	//----- nvinfo : EIATTR_REGCOUNT
	.align		4
        /*0000*/ 	.byte	0x04, 0x2f
        /*0002*/ 	.short	(.L_1 - .L_0)
	.align		4
.L_0:
        /*0004*/ 	.word	index@(_Z23computeCommittorsKernelPKiS0_S0_S0_S0_S0_iiPi)
        /*0008*/ 	.word	0x00000022


	//----- nvinfo : EIATTR_FRAME_SIZE
	.align		4
.L_1:
        /*000c*/ 	.byte	0x04, 0x11
        /*000e*/ 	.short	(.L_3 - .L_2)
	.align		4
.L_2:
        /*0010*/ 	.word	index@(_Z23computeCommittorsKernelPKiS0_S0_S0_S0_S0_iiPi)
        /*0014*/ 	.word	0x00000000


	//----- nvinfo : EIATTR_REGCOUNT
	.align		4
.L_3:
        /*0018*/ 	.byte	0x04, 0x2f
        /*001a*/ 	.short	(.L_5 - .L_4)
	.align		4
.L_4:
        /*001c*/ 	.word	index@(_Z18passageTimeKernelAPfPiS0_S0_fmm)
        /*0020*/ 	.word	0x00000028


	//----- nvinfo : EIATTR_FRAME_SIZE
	.align		4
.L_5:
        /*0024*/ 	.byte	0x04, 0x11
        /*0026*/ 	.short	(.L_7 - .L_6)
	.align		4
.L_6:
        /*0028*/ 	.word	index@(_Z18passageTimeKernelAPfPiS0_S0_fmm)
        /*002c*/ 	.word	0x00000000


	//----- nvinfo : EIATTR_REGCOUNT
	.align		4
.L_7:
        /*0030*/ 	.byte	0x04, 0x2f
        /*0032*/ 	.short	(.L_9 - .L_8)
	.align		4
.L_8:
        /*0034*/ 	.word	index@(_Z18passageTimeKernelBPfPiS0_S0_fmm)
        /*0038*/ 	.word	0x00000028


	//----- nvinfo : EIATTR_FRAME_SIZE
	.align		4
.L_9:
        /*003c*/ 	.byte	0x04, 0x11
        /*003e*/ 	.short	(.L_11 - .L_10)
	.align		4
.L_10:
        /*0040*/ 	.word	index@(_Z18passageTimeKernelBPfPiS0_S0_fmm)
        /*0044*/ 	.word	0x00000000


	//----- nvinfo : EIATTR_REGCOUNT
	.align		4
.L_11:
        /*0048*/ 	.byte	0x04, 0x2f
        /*004a*/ 	.short	(.L_13 - .L_12)
	.align		4
.L_12:
        /*004c*/ 	.word	index@(_Z20computeAbsCorrKernelPKiS0_S0_S0_S0_S0_PKfS2_PiS3_mmmS0_)
        /*0050*/ 	.word	0x0000001a


	//----- nvinfo : EIATTR_FRAME_SIZE
	.align		4
.L_13:
        /*0054*/ 	.byte	0x04, 0x11
        /*0056*/ 	.short	(.L_15 - .L_14)
	.align		4
.L_14:
        /*0058*/ 	.word	index@(_Z20computeAbsCorrKernelPKiS0_S0_S0_S0_S0_PKfS2_PiS3_mmmS0_)
        /*005c*/ 	.word	0x00000000


	//----- nvinfo : EIATTR_MIN_STACK_SIZE
	.align		4
.L_15:
        /*0060*/ 	.byte	0x04, 0x12
        /*0062*/ 	.short	(.L_17 - .L_16)
	.align		4
.L_16:
        /*0064*/ 	.word	index@(_Z20computeAbsCorrKernelPKiS0_S0_S0_S0_S0_PKfS2_PiS3_mmmS0_)
        /*0068*/ 	.word	0x00000000


	//----- nvinfo : EIATTR_MIN_STACK_SIZE
	.align		4
.L_17:
        /*006c*/ 	.byte	0x04, 0x12
        /*006e*/ 	.short	(.L_19 - .L_18)
	.align		4
.L_18:
        /*0070*/ 	.word	index@(_Z18passageTimeKernelBPfPiS0_S0_fmm)
        /*0074*/ 	.word	0x00000000


	//----- nvinfo : EIATTR_MIN_STACK_SIZE
	.align		4
.L_19:
        /*0078*/ 	.byte	0x04, 0x12
        /*007a*/ 	.short	(.L_21 - .L_20)
	.align		4
.L_20:
        /*007c*/ 	.word	index@(_Z18passageTimeKernelAPfPiS0_S0_fmm)
        /*0080*/ 	.word	0x00000000


	//----- nvinfo : EIATTR_MIN_STACK_SIZE
	.align		4
.L_21:
        /*0084*/ 	.byte	0x04, 0x12
        /*0086*/ 	.short	(.L_23 - .L_22)
	.align		4
.L_22:
        /*0088*/ 	.word	index@(_Z23computeCommittorsKernelPKiS0_S0_S0_S0_S0_iiPi)
        /*008c*/ 	.word	0x00000000
.L_23:


//--------------------- .nv.compat                --------------------------
	.section	.nv.compat,"",@"SHT_CUDA_COMPAT_INFO"
	.align	4
        /*0000*/ 	.byte	0x02, 0x09, 0x00, 0x00, 0x02, 0x02, 0x01, 0x00, 0x02, 0x05, 0x05, 0x00, 0x03, 0x07, 0x01, 0x01
        /*0010*/ 	.byte	0x02, 0x03, 0x00, 0x00, 0x02, 0x06, 0x01, 0x00, 0x04, 0x0b, 0x08, 0x00, 0x01, 0x00, 0x00, 0x00
        /*0020*/ 	.byte	0x00, 0x00, 0x00, 0x00


//--------------------- .nv.info._Z20computeAbsCorrKernelPKiS0_S0_S0_S0_S0_PKfS2_PiS3_mmmS0_ --------------------------
	.section	.nv.info._Z20computeAbsCorrKernelPKiS0_S0_S0_S0_S0_PKfS2_PiS3_mmmS0_,"",@"SHT_CUDA_INFO"
	.sectionflags	@""
	.align	4


	//----- nvinfo : EIATTR_CUDA_API_VERSION
	.align		4
        /*0000*/ 	.byte	0x04, 0x37
        /*0002*/ 	.short	(.L_25 - .L_24)
.L_24:
        /*0004*/ 	.word	0x00000082


	//----- nvinfo : EIATTR_KPARAM_INFO
	.align		4
.L_25:
        /*0008*/ 	.byte	0x04, 0x17
        /*000a*/ 	.short	(.L_27 - .L_26)
.L_26:
        /*000c*/ 	.word	0x00000000
        /*0010*/ 	.short	0x000d
        /*0012*/ 	.short	0x0068
        /*0014*/ 	.byte	0x00, 0xf5, 0x21, 0x00


	//----- nvinfo : EIATTR_KPARAM_INFO
	.align		4
.L_27:
        /*0018*/ 	.byte	0x04, 0x17
        /*001a*/ 	.short	(.L_29 - .L_28)
.L_28:
        /*001c*/ 	.word	0x00000000
        /*0020*/ 	.short	0x000c
        /*0022*/ 	.short	0x0060
        /*0024*/ 	.byte	0x00, 0xf0, 0x21, 0x00


	//----- nvinfo : EIATTR_KPARAM_INFO
	.align		4
.L_29:
        /*0028*/ 	.byte	0x04, 0x17
        /*002a*/ 	.short	(.L_31 - .L_30)
.L_30:
        /*002c*/ 	.word	0x00000000
        /*0030*/ 	.short	0x000b
        /*0032*/ 	.short	0x0058
        /*0034*/ 	.byte	0x00, 0xf0, 0x21, 0x00


	//----- nvinfo : EIATTR_KPARAM_INFO
	.align		4
.L_31:
        /*0038*/ 	.byte	0x04, 0x17
        /*003a*/ 	.short	(.L_33 - .L_32)
.L_32:
        /*003c*/ 	.word	0x00000000
        /*0040*/ 	.short	0x000a
        /*0042*/ 	.short	0x0050
        /*0044*/ 	.byte	0x00, 0xf0, 0x21, 0x00


	//----- nvinfo : EIATTR_KPARAM_INFO
	.align		4
.L_33:
        /*0048*/ 	.byte	0x04, 0x17
        /*004a*/ 	.short	(.L_35 - .L_34)
.L_34:
        /*004c*/ 	.word	0x00000000
        /*0050*/ 	.short	0x0009
        /*0052*/ 	.short	0x0048
        /*0054*/ 	.byte	0x00, 0xf5, 0x21, 0x00


	//----- nvinfo : EIATTR_KPARAM_INFO
	.align		4
.L_35:
        /*0058*/ 	.byte	0x04, 0x17
        /*005a*/ 	.short	(.L_37 - .L_36)
.L_36:
        /*005c*/ 	.word	0x00000000
        /*0060*/ 	.short	0x0008
        /*0062*/ 	.short	0x0040
        /*0064*/ 	.byte	0x00, 0xf5, 0x21, 0x00


	//----- nvinfo : EIATTR_KPARAM_INFO
	.align		4
.L_37:
        /*0068*/ 	.byte	0x04, 0x17
        /*006a*/ 	.short	(.L_39 - .L_38)
.L_38:
        /*006c*/ 	.word	0x00000000
        /*0070*/ 	.short	0x0007
        /*0072*/ 	.short	0x0038
        /*0074*/ 	.byte	0x00, 0xf5, 0x21, 0x00


	//----- nvinfo : EIATTR_KPARAM_INFO
	.align		4
.L_39:
        /*0078*/ 	.byte	0x04, 0x17
        /*007a*/ 	.short	(.L_41 - .L_40)
.L_40:
        /*007c*/ 	.word	0x00000000
        /*0080*/ 	.short	0x0006
        /*0082*/ 	.short	0x0030
        /*0084*/ 	.byte	0x00, 0xf5, 0x21, 0x00


	//----- nvinfo : EIATTR_KPARAM_INFO
	.align		4
.L_41:
        /*0088*/ 	.byte	0x04, 0x17
        /*008a*/ 	.short	(.L_43 - .L_42)
.L_42:
        /*008c*/ 	.word	0x00000000
        /*0090*/ 	.short	0x0005
        /*0092*/ 	.short	0x0028
        /*0094*/ 	.byte	0x00, 0xf5, 0x21, 0x00


	//----- nvinfo : EIATTR_KPARAM_INFO
	.align		4
.L_43:
        /*0098*/ 	.byte	0x04, 0x17
        /*009a*/ 	.short	(.L_45 - .L_44)
.L_44:
        /*009c*/ 	.word	0x00000000
        /*00a0*/ 	.short	0x0004
        /*00a2*/ 	.short	0x0020
        /*00a4*/ 	.byte	0x00, 0xf5, 0x21, 0x00


	//----- nvinfo : EIATTR_KPARAM_INFO
	.align		4
.L_45:
        /*00a8*/ 	.byte	0x04, 0x17
        /*00aa*/ 	.short	(.L_47 - .L_46)
.L_46:
        /*00ac*/ 	.word	0x00000000
        /*00b0*/ 	.short	0x0003
        /*00b2*/ 	.short	0x0018
        /*00b4*/ 	.byte	0x00, 0xf5, 0x21, 0x00


	//----- nvinfo : EIATTR_KPARAM_INFO
	.align		4
.L_47:
        /*00b8*/ 	.byte	0x04, 0x17
        /*00ba*/ 	.short	(.L_49 - .L_48)
.L_48:
        /*00bc*/ 	.word	0x00000000
        /*00c0*/ 	.short	0x0002
        /*00c2*/ 	.short	0x0010
        /*00c4*/ 	.byte	0x00, 0xf5, 0x21, 0x00


	//----- nvinfo : EIATTR_KPARAM_INFO
	.align		4
.L_49:
        /*00c8*/ 	.byte	0x04, 0x17
        /*00ca*/ 	.short	(.L_51 - .L_50)
.L_50:
        /*00cc*/ 	.word	0x00000000
        /*00d0*/ 	.short	0x0001
        /*00d2*/ 	.short	0x0008
        /*00d4*/ 	.byte	0x00, 0xf5, 0x21, 0x00


	//----- nvinfo : EIATTR_KPARAM_INFO
	.align		4
.L_51:
        /*00d8*/ 	.byte	0x04, 0x17
        /*00da*/ 	.short	(.L_53 - .L_52)
.L_52:
        /*00dc*/ 	.word	0x00000000
        /*00e0*/ 	.short	0x0000
        /*00e2*/ 	.short	0x0000
        /*00e4*/ 	.byte	0x00, 0xf5, 0x21, 0x00


	//----- nvinfo : EIATTR_SPARSE_MMA_MASK
	.align		4
.L_53:
        /*00e8*/ 	.byte	0x03, 0x50
        /*00ea*/ 	.short	0x0000


	//----- nvinfo : EIATTR_MAXREG_COUNT
	.align		4
        /*00ec*/ 	.byte	0x03, 0x1b
        /*00ee*/ 	.short	0x00ff


	//----- nvinfo : EIATTR_MERCURY_ISA_VERSION
	.align		4
        /*00f0*/ 	.byte	0x03, 0x5f
        /*00f2*/ 	.short	0x0101


	//----- nvinfo : EIATTR_INT_WARP_WIDE_INSTR_OFFSETS
	.align		4
        /*00f4*/ 	.byte	0x04, 0x31
        /*00f6*/ 	.short	(.L_55 - .L_54)


	//   ....[0]....
.L_54:
        /*00f8*/ 	.word	0x000012b0


	//   ....[1]....
        /*00fc*/ 	.word	0x000012c0


	//   ....[2]....
        /*0100*/ 	.word	0x000012f0


	//   ....[3]....
        /*0104*/ 	.word	0x00001710


	//   ....[4]....
        /*0108*/ 	.word	0x00001720


	//   ....[5]....
        /*010c*/ 	.word	0x00001820


	//   ....[6]....
        /*0110*/ 	.word	0x00001830


	//   ....[7]....
        /*0114*/ 	.word	0x00001930


	//   ....[8]....
        /*0118*/ 	.word	0x00001940


	//   ....[9]....
        /*011c*/ 	.word	0x00001a40


	//   ....[10]....
        /*0120*/ 	.word	0x00001a50


	//   ....[11]....
        /*0124*/ 	.word	0x00001cc0


	//   ....[12]....
        /*0128*/ 	.word	0x00001cd0


	//----- nvinfo : EIATTR_VRC_CTA_INIT_COUNT
	.align		4
.L_55:
        /*012c*/ 	.byte	0x02, 0x4a
	.zero		1
	.zero		1


	//----- nvinfo : EIATTR_EXIT_INSTR_OFFSETS
	.align		4
        /*0130*/ 	.byte	0x04, 0x1c
        /*0132*/ 	.short	(.L_57 - .L_56)


	//   ....[0]....
.L_56:
        /*0134*/ 	.word	0x000000b0


	//   ....[1]....
        /*0138*/ 	.word	0x00001460


	//   ....[2]....
        /*013c*/ 	.word	0x00001b50


	//   ....[3]....
        /*0140*/ 	.word	0x00001e20


	//----- nvinfo : EIATTR_CRS_STACK_SIZE
	.align		4
.L_57:
        /*0144*/ 	.byte	0x04, 0x1e
        /*0146*/ 	.short	(.L_59 - .L_58)
.L_58:
        /*0148*/ 	.word	0x00000000


	//----- nvinfo : EIATTR_CBANK_PARAM_SIZE
	.align		4
.L_59:
        /*014c*/ 	.byte	0x03, 0x19
        /*014e*/ 	.short	0x0070


	//----- nvinfo : EIATTR_PARAM_CBANK
	.align		4
        /*0150*/ 	.byte	0x04, 0x0a
        /*0152*/ 	.short	(.L_61 - .L_60)
	.align		4
.L_60:
        /*0154*/ 	.word	index@(.nv.constant0._Z20computeAbsCorrKernelPKiS0_S0_S0_S0_S0_PKfS2_PiS3_mmmS0_)
        /*0158*/ 	.short	0x0380
        /*015a*/ 	.short	0x0070


	//----- nvinfo : EIATTR_SW_WAR
	.align		4
.L_61:
        /*015c*/ 	.byte	0x04, 0x36
        /*015e*/ 	.short	(.L_63 - .L_62)
.L_62:
        /*0160*/ 	.word	0x00000008
.L_63:


//--------------------- .nv.info._Z18passageTimeKernelBPfPiS0_S0_fmm --------------------------
	.section	.nv.info._Z18passageTimeKernelBPfPiS0_S0_fmm,"",@"SHT_CUDA_INFO"
	.sectionflags	@""
	.align	4


	//----- nvinfo : EIATTR_CUDA_API_VERSION
	.align		4
        /*0000*/ 	.byte	0x04, 0x37
        /*0002*/ 	.short	(.L_65 - .L_64)
.L_64:
        /*0004*/ 	.word	0x00000082


	//----- nvinfo : EIATTR_KPARAM_INFO
	.align		4
.L_65:
        /*0008*/ 	.byte	0x04, 0x17
        /*000a*/ 	.short	(.L_67 - .L_66)
.L_66:
        /*000c*/ 	.word	0x00000000
        /*0010*/ 	.short	0x0006
        /*0012*/ 	.short	0x0030
        /*0014*/ 	.byte	0x00, 0xf0, 0x21, 0x00


	//----- nvinfo : EIATTR_KPARAM_INFO
	.align		4
.L_67:
        /*0018*/ 	.byte	0x04, 0x17
        /*001a*/ 	.short	(.L_69 - .L_68)
.L_68:
        /*001c*/ 	.word	0x00000000
        /*0020*/ 	.short	0x0005
        /*0022*/ 	.short	0x0028
        /*0024*/ 	.byte	0x00, 0xf0, 0x21, 0x00


	//----- nvinfo : EIATTR_KPARAM_INFO
	.align		4
.L_69:
        /*0028*/ 	.byte	0x04, 0x17
        /*002a*/ 	.short	(.L_71 - .L_70)
.L_70:
        /*002c*/ 	.word	0x00000000
        /*0030*/ 	.short	0x0004
        /*0032*/ 	.short	0x0020
        /*0034*/ 	.byte	0x00, 0xf0, 0x11, 0x00


	//----- nvinfo : EIATTR_KPARAM_INFO
	.align		4
.L_71:
        /*0038*/ 	.byte	0x04, 0x17
        /*003a*/ 	.short	(.L_73 - .L_72)
.L_72:
        /*003c*/ 	.word	0x00000000
        /*0040*/ 	.short	0x0003
        /*0042*/ 	.short	0x0018
        /*0044*/ 	.byte	0x00, 0xf5, 0x21, 0x00


	//----- nvinfo : EIATTR_KPARAM_INFO
	.align		4
.L_73:
        /*0048*/ 	.byte	0x04, 0x17
        /*004a*/ 	.short	(.L_75 - .L_74)
.L_74:
        /*004c*/ 	.word	0x00000000
        /*0050*/ 	.short	0x0002
        /*0052*/ 	.short	0x0010
        /*0054*/ 	.byte	0x00, 0xf5, 0x21, 0x00


	//----- nvinfo : EIATTR_KPARAM_INFO
	.align		4
.L_75:
        /*0058*/ 	.byte	0x04, 0x17
        /*005a*/ 	.short	(.L_77 - .L_76)
.L_76:
        /*005c*/ 	.word	0x00000000
        /*0060*/ 	.short	0x0001
        /*0062*/ 	.short	0x0008
        /*0064*/ 	.byte	0x00, 0xf5, 0x21, 0x00


	//----- nvinfo : EIATTR_KPARAM_INFO
	.align		4
.L_77:
        /*0068*/ 	.byte	0x04, 0x17
        /*006a*/ 	.short	(.L_79 - .L_78)
.L_78:
        /*006c*/ 	.word	0x00000000
        /*0070*/ 	.short	0x0000
        /*0072*/ 	.short	0x0000
        /*0074*/ 	.byte	0x00, 0xf5, 0x21, 0x00


	//----- nvinfo : EIATTR_SPARSE_MMA_MASK
	.align		4
.L_79:
        /*0078*/ 	.byte	0x03, 0x50
        /*007a*/ 	.short	0x0000


	//----- nvinfo : EIATTR_MAXREG_COUNT
	.align		4
        /*007c*/ 	.byte	0x03, 0x1b
        /*007e*/ 	.short	0x00ff


	//----- nvinfo : EIATTR_MERCURY_ISA_VERSION
	.align		4
        /*0080*/ 	.byte	0x03, 0x5f
        /*0082*/ 	.short	0x0101


	//----- nvinfo : EIATTR_VRC_CTA_INIT_COUNT
	.align		4
        /*0084*/ 	.byte	0x02, 0x4a
	.zero		1
	.zero		1


	//----- nvinfo : EIATTR_EXIT_INSTR_OFFSETS
	.align		4
        /*0088*/ 	.byte	0x04, 0x1c
        /*008a*/ 	.short	(.L_81 - .L_80)


	//   ....[0]....
.L_80:
        /*008c*/ 	.word	0x000000a0


	//   ....[1]....
        /*0090*/ 	.word	0x00001440


	//   ....[2]....
        /*0094*/ 	.word	0x000016f0


	//   ....[3]....
        /*0098*/ 	.word	0x00001be0


	//----- nvinfo : EIATTR_CRS_STACK_SIZE
	.align		4
.L_81:
        /*009c*/ 	.byte	0x04, 0x1e
        /*009e*/ 	.short	(.L_83 - .L_82)
.L_82:
        /*00a0*/ 	.word	0x00000000


	//----- nvinfo : EIATTR_CBANK_PARAM_SIZE
	.align		4
.L_83:
        /*00a4*/ 	.byte	0x03, 0x19
        /*00a6*/ 	.short	0x0038


	//----- nvinfo : EIATTR_PARAM_CBANK
	.align		4
        /*00a8*/ 	.byte	0x04, 0x0a
        /*00aa*/ 	.short	(.L_85 - .L_84)
	.align		4
.L_84:
        /*00ac*/ 	.word	index@(.nv.constant0._Z18passageTimeKernelBPfPiS0_S0_fmm)
        /*00b0*/ 	.short	0x0380
        /*00b2*/ 	.short	0x0038


	//----- nvinfo : EIATTR_SW_WAR
	.align		4
.L_85:
        /*00b4*/ 	.byte	0x04, 0x36
        /*00b6*/ 	.short	(.L_87 - .L_86)
.L_86:
        /*00b8*/ 	.word	0x00000008
.L_87:


//--------------------- .nv.info._Z18passageTimeKernelAPfPiS0_S0_fmm --------------------------
	.section	.nv.info._Z18passageTimeKernelAPfPiS0_S0_fmm,"",@"SHT_CUDA_INFO"
	.sectionflags	@""
	.align	4


	//----- nvinfo : EIATTR_CUDA_API_VERSION
	.align		4
        /*0000*/ 	.byte	0x04, 0x37
        /*0002*/ 	.short	(.L_89 - .L_88)
.L_88:
        /*0004*/ 	.word	0x00000082


	//----- nvinfo : EIATTR_KPARAM_INFO
	.align		4
.L_89:
        /*0008*/ 	.byte	0x04, 0x17
        /*000a*/ 	.short	(.L_91 - .L_90)
.L_90:
        /*000c*/ 	.word	0x00000000
        /*0010*/ 	.short	0x0006
        /*0012*/ 	.short	0x0030
        /*0014*/ 	.byte	0x00, 0xf0, 0x21, 0x00


	//----- nvinfo : EIATTR_KPARAM_INFO
	.align		4
.L_91:
        /*0018*/ 	.byte	0x04, 0x17
        /*001a*/ 	.short	(.L_93 - .L_92)
.L_92:
        /*001c*/ 	.word	0x00000000
        /*0020*/ 	.short	0x0005
        /*0022*/ 	.short	0x0028
        /*0024*/ 	.byte	0x00, 0xf0, 0x21, 0x00


	//----- nvinfo : EIATTR_KPARAM_INFO
	.align		4
.L_93:
        /*0028*/ 	.byte	0x04, 0x17
        /*002a*/ 	.short	(.L_95 - .L_94)
.L_94:
        /*002c*/ 	.word	0x00000000
        /*0030*/ 	.short	0x0004
        /*0032*/ 	.short	0x0020
        /*0034*/ 	.byte	0x00, 0xf0, 0x11, 0x00


	//----- nvinfo : EIATTR_KPARAM_INFO
	.align		4
.L_95:
        /*0038*/ 	.byte	0x04, 0x17
        /*003a*/ 	.short	(.L_97 - .L_96)
.L_96:
        /*003c*/ 	.word	0x00000000
        /*0040*/ 	.short	0x0003
        /*0042*/ 	.short	0x0018
        /*0044*/ 	.byte	0x00, 0xf5, 0x21, 0x00


	//----- nvinfo : EIATTR_KPARAM_INFO
	.align		4
.L_97:
        /*0048*/ 	.byte	0x04, 0x17
        /*004a*/ 	.short	(.L_99 - .L_98)
.L_98:
        /*004c*/ 	.word	0x00000000
        /*0050*/ 	.short	0x0002
        /*0052*/ 	.short	0x0010
        /*0054*/ 	.byte	0x00, 0xf5, 0x21, 0x00


	//----- nvinfo : EIATTR_KPARAM_INFO
	.align		4
.L_99:
        /*0058*/ 	.byte	0x04, 0x17
        /*005a*/ 	.short	(.L_101 - .L_100)
.L_100:
        /*005c*/ 	.word	0x00000000
        /*0060*/ 	.short	0x0001
        /*0062*/ 	.short	0x0008
        /*0064*/ 	.byte	0x00, 0xf5, 0x21, 0x00


	//----- nvinfo : EIATTR_KPARAM_INFO
	.align		4
.L_101:
        /*0068*/ 	.byte	0x04, 0x17
        /*006a*/ 	.short	(.L_103 - .L_102)
.L_102:
        /*006c*/ 	.word	0x00000000
        /*0070*/ 	.short	0x0000
        /*0072*/ 	.short	0x0000
        /*0074*/ 	.byte	0x00, 0xf5, 0x21, 0x00


	//----- nvinfo : EIATTR_SPARSE_MMA_MASK
	.align		4
.L_103:
        /*0078*/ 	.byte	0x03, 0x50
        /*007a*/ 	.short	0x0000


	//----- nvinfo : EIATTR_MAXREG_COUNT
	.align		4
        /*007c*/ 	.byte	0x03, 0x1b
        /*007e*/ 	.short	0x00ff


	//----- nvinfo : EIATTR_MERCURY_ISA_VERSION
	.align		4
        /*0080*/ 	.byte	0x03, 0x5f
        /*0082*/ 	.short	0x0101


	//----- nvinfo : EIATTR_VRC_CTA_INIT_COUNT
	.align		4
        /*0084*/ 	.byte	0x02, 0x4a
	.zero		1
	.zero		1


	//----- nvinfo : EIATTR_EXIT_INSTR_OFFSETS
	.align		4
        /*0088*/ 	.byte	0x04, 0x1c
        /*008a*/ 	.short	(.L_105 - .L_104)


	//   ....[0]....
.L_104:
        /*008c*/ 	.word	0x000000a0


	//   ....[1]....
        /*0090*/ 	.word	0x00001460


	//   ....[2]....
        /*0094*/ 	.word	0x00001710


	//   ....[3]....
        /*0098*/ 	.word	0x00001c00


	//----- nvinfo : EIATTR_CRS_STACK_SIZE
	.align		4
.L_105:
        /*009c*/ 	.byte	0x04, 0x1e
        /*009e*/ 	.short	(.L_107 - .L_106)
.L_106:
        /*00a0*/ 	.word	0x00000000


	//----- nvinfo : EIATTR_CBANK_PARAM_SIZE
	.align		4
.L_107:
        /*00a4*/ 	.byte	0x03, 0x19
        /*00a6*/ 	.short	0x0038


	//----- nvinfo : EIATTR_PARAM_CBANK
	.align		4
        /*00a8*/ 	.byte	0x04, 0x0a
        /*00aa*/ 	.short	(.L_109 - .L_108)
	.align		4
.L_108:
        /*00ac*/ 	.word	index@(.nv.constant0._Z18passageTimeKernelAPfPiS0_S0_fmm)
        /*00b0*/ 	.short	0x0380
        /*00b2*/ 	.short	0x0038


	//----- nvinfo : EIATTR_SW_WAR
	.align		4
.L_109:
        /*00b4*/ 	.byte	0x04, 0x36
        /*00b6*/ 	.short	(.L_111 - .L_110)
.L_110:
        /*00b8*/ 	.word	0x00000008
.L_111:


//--------------------- .nv.info._Z23computeCommittorsKernelPKiS0_S0_S0_S0_S0_iiPi --------------------------
	.section	.nv.info._Z23computeCommittorsKernelPKiS0_S0_S0_S0_S0_iiPi,"",@"SHT_CUDA_INFO"
	.sectionflags	@""
	.align	4


	//----- nvinfo : EIATTR_CUDA_API_VERSION
	.align		4
        /*0000*/ 	.byte	0x04, 0x37
        /*0002*/ 	.short	(.L_113 - .L_112)
.L_112:
        /*0004*/ 	.word	0x00000082


	//----- nvinfo : EIATTR_KPARAM_INFO
	.align		4
.L_113:
        /*0008*/ 	.byte	0x04, 0x17
        /*000a*/ 	.short	(.L_115 - .L_114)
.L_114:
        /*000c*/ 	.word	0x00000000
        /*0010*/ 	.short	0x0008
        /*0012*/ 	.short	0x0038
        /*0014*/ 	.byte	0x00, 0xf5, 0x21, 0x00


	//----- nvinfo : EIATTR_KPARAM_INFO
	.align		4
.L_115:
        /*0018*/ 	.byte	0x04, 0x17
        /*001a*/ 	.short	(.L_117 - .L_116)
.L_116:
        /*001c*/ 	.word	0x00000000
        /*0020*/ 	.short	0x0007
        /*0022*/ 	.short	0x0034
        /*0024*/ 	.byte	0x00, 0xf0, 0x11, 0x00


	//----- nvinfo : EIATTR_KPARAM_INFO
	.align		4
.L_117:
        /*0028*/ 	.byte	0x04, 0x17
        /*002a*/ 	.short	(.L_119 - .L_118)
.L_118:
        /*002c*/ 	.word	0x00000000
        /*0030*/ 	.short	0x0006
        /*0032*/ 	.short	0x0030
        /*0034*/ 	.byte	0x00, 0xf0, 0x11, 0x00


	//----- nvinfo : EIATTR_KPARAM_INFO
	.align		4
.L_119:
        /*0038*/ 	.byte	0x04, 0x17
        /*003a*/ 	.short	(.L_121 - .L_120)
.L_120:
        /*003c*/ 	.word	0x00000000
        /*0040*/ 	.short	0x0005
        /*0042*/ 	.short	0x0028
        /*0044*/ 	.byte	0x00, 0xf5, 0x21, 0x00


	//----- nvinfo : EIATTR_KPARAM_INFO
	.align		4
.L_121:
        /*0048*/ 	.byte	0x04, 0x17
        /*004a*/ 	.short	(.L_123 - .L_122)
.L_122:
        /*004c*/ 	.word	0x00000000
        /*0050*/ 	.short	0x0004
        /*0052*/ 	.short	0x0020
        /*0054*/ 	.byte	0x00, 0xf5, 0x21, 0x00


	//----- nvinfo : EIATTR_KPARAM_INFO
	.align		4
.L_123:
        /*0058*/ 	.byte	0x04, 0x17
        /*005a*/ 	.short	(.L_125 - .L_124)
.L_124:
        /*005c*/ 	.word	0x00000000
        /*0060*/ 	.short	0x0003
        /*0062*/ 	.short	0x0018
        /*0064*/ 	.byte	0x00, 0xf5, 0x21, 0x00


	//----- nvinfo : EIATTR_KPARAM_INFO
	.align		4
.L_125:
        /*0068*/ 	.byte	0x04, 0x17
        /*006a*/ 	.short	(.L_127 - .L_126)
.L_126:
        /*006c*/ 	.word	0x00000000
        /*0070*/ 	.short	0x0002
        /*0072*/ 	.short	0x0010
        /*0074*/ 	.byte	0x00, 0xf5, 0x21, 0x00


	//----- nvinfo : EIATTR_KPARAM_INFO
	.align		4
.L_127:
        /*0078*/ 	.byte	0x04, 0x17
        /*007a*/ 	.short	(.L_129 - .L_128)
.L_128:
        /*007c*/ 	.word	0x00000000
        /*0080*/ 	.short	0x0001
        /*0082*/ 	.short	0x0008
        /*0084*/ 	.byte	0x00, 0xf5, 0x21, 0x00


	//----- nvinfo : EIATTR_KPARAM_INFO
	.align		4
.L_129:
        /*0088*/ 	.byte	0x04, 0x17
        /*008a*/ 	.short	(.L_131 - .L_130)
.L_130:
        /*008c*/ 	.word	0x00000000
        /*0090*/ 	.short	0x0000
        /*0092*/ 	.short	0x0000
        /*0094*/ 	.byte	0x00, 0xf5, 0x21, 0x00


	//----- nvinfo : EIATTR_SPARSE_MMA_MASK
	.align		4
.L_131:
        /*0098*/ 	.byte	0x03, 0x50
        /*009a*/ 	.short	0x0000


	//----- nvinfo : EIATTR_MAXREG_COUNT
	.align		4
        /*009c*/ 	.byte	0x03, 0x1b
        /*009e*/ 	.short	0x00ff


	//----- nvinfo : EIATTR_MERCURY_ISA_VERSION
	.align		4
        /*00a0*/ 	.byte	0x03, 0x5f
        /*00a2*/ 	.short	0x0101


	//----- nvinfo : EIATTR_INT_WARP_WIDE_INSTR_OFFSETS
	.align		4
        /*00a4*/ 	.byte	0x04, 0x31
        /*00a6*/ 	.short	(.L_133 - .L_132)


	//   ....[0]....
.L_132:
        /*00a8*/ 	.word	0x00000dd0


	//   ....[1]....
        /*00ac*/ 	.word	0x00000df0


	//   ....[2]....
        /*00b0*/ 	.word	0x00000e10


	//   ....[3]....
        /*00b4*/ 	.word	0x00000e20


	//   ....[4]....
        /*00b8*/ 	.word	0x00000e30


	//   ....[5]....
        /*00bc*/ 	.word	0x00000e60


	//   ....[6]....
        /*00c0*/ 	.word	0x00000e90


	//----- nvinfo : EIATTR_VRC_CTA_INIT_COUNT
	.align		4
.L_133:
        /*00c4*/ 	.byte	0x02, 0x4a
	.zero		1
	.zero		1


	//----- nvinfo : EIATTR_EXIT_INSTR_OFFSETS
	.align		4
        /*00c8*/ 	.byte	0x04, 0x1c
        /*00ca*/ 	.short	(.L_135 - .L_134)


	//   ....[0]....
.L_134:
        /*00cc*/ 	.word	0x00000070


	//   ....[1]....
        /*00d0*/ 	.word	0x00000f70


	//----- nvinfo : EIATTR_CRS_STACK_SIZE
	.align		4
.L_135:
        /*00d4*/ 	.byte	0x04, 0x1e
        /*00d6*/ 	.short	(.L_137 - .L_136)
.L_136:
        /*00d8*/ 	.word	0x00000000


	//----- nvinfo : EIATTR_CBANK_PARAM_SIZE
	.align		4
.L_137:
        /*00dc*/ 	.byte	0x03, 0x19
        /*00de*/ 	.short	0x0040


	//----- nvinfo : EIATTR_PARAM_CBANK
	.align		4
        /*00e0*/ 	.byte	0x04, 0x0a
        /*00e2*/ 	.short	(.L_139 - .L_138)
	.align		4
.L_138:
        /*00e4*/ 	.word	index@(.nv.constant0._Z23computeCommittorsKernelPKiS0_S0_S0_S0_S0_iiPi)
        /*00e8*/ 	.short	0x0380
        /*00ea*/ 	.short	0x0040


	//----- nvinfo : EIATTR_SW_WAR
	.align		4
.L_139:
        /*00ec*/ 	.byte	0x04, 0x36
        /*00ee*/ 	.short	(.L_141 - .L_140)
.L_140:
        /*00f0*/ 	.word	0x00000008
.L_141:


//--------------------- .nv.callgraph             --------------------------
	.section	.nv.callgraph,"",@"SHT_CUDA_CALLGRAPH"
	.align	4
	.sectionentsize	8
	.align		4
        /*0000*/ 	.word	0x00000000
	.align		4
        /*0004*/ 	.word	0xffffffff
	.align		4
        /*0008*/ 	.word	0x00000000
	.align		4
        /*000c*/ 	.word	0xfffffffe
	.align		4
        /*0010*/ 	.word	0x00000000
	.align		4
        /*0014*/ 	.word	0xfffffffd
	.align		4
        /*0018*/ 	.word	0x00000000
	.align		4
        /*001c*/ 	.word	0xfffffffc


//--------------------- .text._Z20computeAbsCorrKernelPKiS0_S0_S0_S0_S0_PKfS2_PiS3_mmmS0_ --------------------------
	.section	.text._Z20computeAbsCorrKernelPKiS0_S0_S0_S0_S0_PKfS2_PiS3_mmmS0_,"ax",@progbits
	.align	128
        .global         _Z20computeAbsCorrKernelPKiS0_S0_S0_S0_S0_PKfS2_PiS3_mmmS0_
        .type           _Z20computeAbsCorrKernelPKiS0_S0_S0_S0_S0_PKfS2_PiS3_mmmS0_,@function
        .size           _Z20computeAbsCorrKernelPKiS0_S0_S0_S0_S0_PKfS2_PiS3_mmmS0_,(.L_x_119 - _Z20computeAbsCorrKernelPKiS0_S0_S0_S0_S0_PKfS2_PiS3_mmmS0_)
        .other          _Z20computeAbsCorrKernelPKiS0_S0_S0_S0_S0_PKfS2_PiS3_mmmS0_,@"STO_CUDA_ENTRY STV_DEFAULT"
_Z20computeAbsCorrKernelPKiS0_S0_S0_S0_S0_PKfS2_PiS3_mmmS0_:
.text._Z20computeAbsCorrKernelPKiS0_S0_S0_S0_S0_PKfS2_PiS3_mmmS0_:
[----:B------:R-:W-:Y:S01]  /*0000*/  LDC R1, c[0x0][0x37c] ;  /* 0x0000df00ff017b82 */ /* 0x000fe20000000800 */
[----:B------:R-:W0:Y:S07]  /*0010*/  S2R R3, SR_TID.X ;  /* 0x0000000000037919 */ /* 0x000e2e0000002100 */
[----:B------:R-:W0:Y:S01]  /*0020*/  S2UR UR4, SR_CTAID.X ;  /* 0x00000000000479c3 */ /* 0x000e220000002500 */
[----:B------:R-:W1:Y:S01]  /*0030*/  LDCU.64 UR14, c[0x0][0x3e0] ;  /* 0x00007c00ff0e77ac */ /* 0x000e620008000a00 */
[----:B------:R-:W2:Y:S06]  /*0040*/  LDCU.64 UR6, c[0x0][0x3d0] ;  /* 0x00007a00ff0677ac */ /* 0x000eac0008000a00 */
[----:B------:R-:W0:Y:S01]  /*0050*/  LDC R18, c[0x0][0x360] ;  /* 0x0000d800ff127b82 */ /* 0x000e220000000800 */
[----:B-1----:R-:W-:-:S04]  /*0060*/  ISETP.NE.U32.AND P0, PT, RZ, UR14, PT ;  /* 0x0000000eff007c0c */ /* 0x002fc8000bf05070 */
[----:B------:R-:W-:Y:S01]  /*0070*/  ISETP.NE.AND.EX P0, PT, RZ, UR15, PT, P0 ;  /* 0x0000000fff007c0c */ /* 0x000fe2000bf05300 */
[----:B0-----:R-:W-:-:S05]  /*0080*/  IMAD R18, R18, UR4, R3 ;  /* 0x0000000412127c24 */ /* 0x001fca000f8e0203 */
[----:B--2---:R-:W-:-:S04]  /*0090*/  ISETP.GE.U32.AND P1, PT, R18, UR6, PT ;  /* 0x0000000612007c0c */ /* 0x004fc8000bf26070 */
[----:B------:R-:W-:-:S13]  /*00a0*/  ISETP.GE.U32.OR.EX P0, PT, RZ, UR7, !P0, P1 ;  /* 0x00000007ff007c0c */ /* 0x000fda000c706510 */
[----:B------:R-:W-:Y:S05]  /*00b0*/  @P0 EXIT ;  /* 0x000000000000094d */ /* 0x000fea0003800000 */
[----:B------:R-:W0:Y:S01]  /*00c0*/  LDCU.64 UR4, c[0x0][0x3d8] ;  /* 0x00007b00ff0477ac */ /* 0x000e220008000a00 */
[----:B------:R-:W-:Y:S01]  /*00d0*/  SHF.R.S32.HI R0, RZ, 0x1f, R18 ;  /* 0x0000001fff007819 */ /* 0x000fe20000011412 */
[----:B------:R-:W1:Y:S01]  /*00e0*/  LDCU.64 UR20, c[0x0][0x358] ;  /* 0x00006b00ff1477ac */ /* 0x000e620008000a00 */
[----:B0-----:R-:W-:-:S03]  /*00f0*/  UISETP.NE.U32.AND UP0, UPT, UR4, URZ, UPT ;  /* 0x000000ff0400728c */ /* 0x001fc6000bf05070 */
[----:B------:R-:W-:Y:S01]  /*0100*/  IMAD R3, R0, UR4, RZ ;  /* 0x0000000400037c24 */ /* 0x000fe2000f8e02ff */
[----:B------:R-:W-:-:S03]  /*0110*/  UISETP.NE.AND.EX UP0, UPT, UR5, URZ, UPT, UP0 ;  /* 0x000000ff0500728c */ /* 0x000fc6000bf05300 */
[----:B------:R-:W-:-:S06]  /*0120*/  IMAD R19, R18, UR5, R3 ;  /* 0x0000000512137c24 */ /* 0x000fcc000f8e0203 */
[----:B-1----:R-:W-:Y:S05]  /*0130*/  BRA.U !UP0, `(.L_x_0) ;  /* 0x0000001108cc7547 */ /* 0x002fea000b800000 */
[----:B------:R-:W-:Y:S01]  /*0140*/  IMAD.WIDE.U32 R2, R18, UR4, RZ ;  /* 0x0000000412027c25 */ /* 0x000fe2000f8e00ff */
[----:B------:R-:W-:Y:S02]  /*0150*/  ULOP3.LUT UR16, UR4, 0x3, URZ, 0xc0, !UPT ;  /* 0x0000000304107892 */ /* 0x000fe4000f8ec0ff */
[----:B------:R-:W-:Y:S01]  /*0160*/  ULOP3.LUT UR11, UR4, 0xfffffffc, URZ, 0xc0, !UPT ;  /* 0xfffffffc040b7892 */ /* 0x000fe2000f8ec0ff */
[----:B------:R-:W-:Y:S01]  /*0170*/  IMAD.IADD R19, R3, 0x1, R19 ;  /* 0x0000000103137824 */ /* 0x000fe200078e0213 */
[----:B------:R-:W-:Y:S01]  /*0180*/  UMOV UR5, URZ ;  /* 0x000000ff00057c82 */ /* 0x000fe20008000000 */
[----:B------:R-:W-:-:S09]  /*0190*/  UMOV UR4, URZ ;  /* 0x000000ff00047c82 */ /* 0x000fd20008000000 */
.L_x_33:
[----:B0-----:R-:W0:Y:S02]  /*01a0*/  LDCU.64 UR6, c[0x0][0x3e8] ;  /* 0x00007d00ff0677ac */ /* 0x001e240008000a00 */
[----:B0-----:R-:W-:-:S04]  /*01b0*/  ULEA UR6, UP0, UR4, UR6, 0x2 ;  /* 0x0000000604067291 */ /* 0x001fc8000f8010ff */
[----:B------:R-:W-:Y:S02]  /*01c0*/  ULEA.HI.X UR7, UR4, UR7, UR5, 0x2, UP0 ;  /* 0x0000000704077291 */ /* 0x000fe400080f1405 */
[----:B------:R-:W-:-:S04]  /*01d0*/  IMAD.U32 R4, RZ, RZ, UR6 ;  /* 0x00000006ff047e24 */ /* 0x000fc8000f8e00ff */
[----:B------:R-:W-:-:S05]  /*01e0*/  IMAD.U32 R5, RZ, RZ, UR7 ;  /* 0x00000007ff057e24 */ /* 0x000fca000f8e00ff */
[----:B------:R-:W0:Y:S01]  /*01f0*/  LDCU.64 UR6, c[0x0][0x3d0] ;  /* 0x00007a00ff0677ac */ /* 0x000e220008000a00 */
[----:B------:R-:W0:Y:S01]  /*0200*/  LDG.E R5, desc[UR20][R4.64] ;  /* 0x0000001404057981 */ /* 0x000e22000c1e1900 */
[----:B------:R-:W-:Y:S01]  /*0210*/  BSSY.RECONVERGENT B0, `(.L_x_1) ;  /* 0x000011d000007945 */ /* 0x000fe20003800200 */
[----:B0-----:R-:W-:Y:S02]  /*0220*/  IADD3 R7, P1, PT, -R5, UR6, RZ ;  /* 0x0000000605077c10 */ /* 0x001fe4000ff3e1ff */
[----:B------:R-:W-:Y:S02]  /*0230*/  SHF.R.S32.HI R14, RZ, 0x1f, R5 ;  /* 0x0000001fff0e7819 */ /* 0x000fe40000011405 */
[----:B------:R-:W-:Y:S02]  /*0240*/  ISETP.GT.U32.AND P0, PT, R7, R18, PT ;  /* 0x000000120700720c */ /* 0x000fe40003f04070 */
[----:B------:R-:W-:-:S04]  /*0250*/  IADD3.X R0, PT, PT, ~R14, UR7, RZ, P1, !PT ;  /* 0x000000070e007c10 */ /* 0x000fc80008ffe5ff */
[----:B------:R-:W-:-:S13]  /*0260*/  ISETP.GT.U32.AND.EX P0, PT, R0, RZ, PT, P0 ;  /* 0x000000ff0000720c */ /* 0x000fda0003f04100 */
[----:B------:R-:W-:Y:S05]  /*0270*/  @!P0 BRA `(.L_x_2) ;  /* 0x0000001000588947 */ /* 0x000fea0003800000 */
[----:B------:R-:W0:Y:S01]  /*0280*/  LDCU.64 UR6, c[0x0][0x3d8] ;  /* 0x00007b00ff0677ac */ /* 0x000e220008000a00 */
[----:B------:R-:W-:Y:S01]  /*0290*/  IADD3 R17, P0, PT, R18, R5, RZ ;  /* 0x0000000512117210 */ /* 0x000fe20007f1e0ff */
[----:B------:R-:W-:Y:S02]  /*02a0*/  IMAD.MOV.U32 R5, RZ, RZ, RZ ;  /* 0x000000ffff057224 */ /* 0x000fe400078e00ff */
[----:B------:R-:W-:Y:S02]  /*02b0*/  IMAD.MOV.U32 R0, RZ, RZ, RZ ;  /* 0x000000ffff007224 */ /* 0x000fe400078e00ff */
[----:B------:R-:W-:Y:S02]  /*02c0*/  IMAD.MOV.U32 R16, RZ, RZ, RZ ;  /* 0x000000ffff107224 */ /* 0x000fe400078e00ff */
[----:B------:R-:W-:Y:S02]  /*02d0*/  IMAD.MOV.U32 R15, RZ, RZ, RZ ;  /* 0x000000ffff0f7224 */ /* 0x000fe400078e00ff */
[----:B------:R-:W-:Y:S01]  /*02e0*/  IMAD.X R14, RZ, RZ, R14, P0 ;  /* 0x000000ffff0e7224 */ /* 0x000fe200000e060e */
[----:B0-----:R-:W-:-:S04]  /*02f0*/  UISETP.GE.U32.AND UP0, UPT, UR6, 0x4, UPT ;  /* 0x000000040600788c */ /* 0x001fc8000bf06070 */
[----:B------:R-:W-:-:S09]  /*0300*/  UISETP.GE.U32.AND.EX UP0, UPT, UR7, URZ, UPT, UP0 ;  /* 0x000000ff0700728c */ /* 0x000fd2000bf06100 */
[----:B------:R-:W-:Y:S05]  /*0310*/  BRA.U !UP0, `(.L_x_3) ;  /* 0x0000000908387547 */ /* 0x000fea000b800000 */
[----:B------:R-:W0:Y:S01]  /*0320*/  LDCU.64 UR6, c[0x0][0x3a8] ;  /* 0x00007500ff0677ac */ /* 0x000e220008000a00 */
[----:B------:R-:W1:Y:S01]  /*0330*/  LDC R0, c[0x0][0x3dc] ;  /* 0x0000f700ff007b82 */ /* 0x000e620000000800 */
[C---:B------:R-:W-:Y:S01]  /*0340*/  LEA R10, P2, R2.reuse, 0x8, 0x2 ;  /* 0x00000008020a7811 */ /* 0x040fe200078410ff */
[----:B------:R-:W-:Y:S01]  /*0350*/  IMAD.MOV.U32 R16, RZ, RZ, RZ ;  /* 0x000000ffff107224 */ /* 0x000fe200078e00ff */
[----:B------:R-:W2:Y:S01]  /*0360*/  LDCU.128 UR12, c[0x0][0x3b0] ;  /* 0x00007600ff0c77ac */ /* 0x000ea20008000c00 */
[----:B------:R-:W-:Y:S01]  /*0370*/  IMAD.U32 R20, RZ, RZ, UR11 ;  /* 0x0000000bff147e24 */ /* 0x000fe2000f8e00ff */
[----:B------:R-:W-:Y:S01]  /*0380*/  LEA.HI.X R11, R2, RZ, R19, 0x2, P2 ;  /* 0x000000ff020b7211 */ /* 0x000fe200010f1413 */
[----:B------:R-:W-:Y:S01]  /*0390*/  IMAD.MOV.U32 R15, RZ, RZ, RZ ;  /* 0x000000ffff0f7224 */ /* 0x000fe200078e00ff */
[----:B------:R-:W3:Y:S01]  /*03a0*/  LDCU.64 UR8, c[0x0][0x390] ;  /* 0x00007200ff0877ac */ /* 0x000ee20008000a00 */
[----:B------:R-:W4:Y:S01]  /*03b0*/  LDCU.64 UR18, c[0x0][0x388] ;  /* 0x00007100ff1277ac */ /* 0x000f220008000a00 */
[----:B------:R-:W5:Y:S01]  /*03c0*/  LDCU UR10, c[0x0][0x3dc] ;  /* 0x00007b80ff0a77ac */ /* 0x000f620008000800 */
[----:B0-----:R-:W-:-:S02]  /*03d0*/  IADD3 R4, P2, PT, R10, UR6, RZ ;  /* 0x000000060a047c10 */ /* 0x001fc4000ff5e0ff */
[C---:B--2---:R-:W-:Y:S02]  /*03e0*/  IADD3 R8, P1, PT, R10.reuse, UR12, RZ ;  /* 0x0000000c0a087c10 */ /* 0x044fe4000ff3e0ff */
[C---:B------:R-:W-:Y:S02]  /*03f0*/  IADD3 R12, P0, PT, R10.reuse, UR14, RZ ;  /* 0x0000000e0a0c7c10 */ /* 0x040fe4000ff1e0ff */
[C---:B---3--:R-:W-:Y:S02]  /*0400*/  IADD3 R6, P3, PT, R10.reuse, UR8, RZ ;  /* 0x000000080a067c10 */ /* 0x048fe4000ff7e0ff */
[C---:B------:R-:W-:Y:S02]  /*0410*/  IADD3.X R9, PT, PT, R11.reuse, UR13, RZ, P1, !PT ;  /* 0x0000000d0b097c10 */ /* 0x040fe40008ffe4ff */
[----:B----4-:R-:W-:Y:S02]  /*0420*/  IADD3 R10, P4, PT, R10, UR18, RZ ;  /* 0x000000120a0a7c10 */ /* 0x010fe4000ff9e0ff */
[----:B------:R-:W-:-:S02]  /*0430*/  IADD3.X R13, PT, PT, R11, UR15, RZ, P0, !PT ;  /* 0x0000000f0b0d7c10 */ /* 0x000fc400087fe4ff */
[C---:B------:R-:W-:Y:S01]  /*0440*/  IADD3.X R5, PT, PT, R11.reuse, UR7, RZ, P2, !PT ;  /* 0x000000070b057c10 */ /* 0x040fe200097fe4ff */
[----:B-----5:R-:W-:Y:S01]  /*0450*/  IMAD.U32 R21, RZ, RZ, UR10 ;  /* 0x0000000aff157e24 */ /* 0x020fe2000f8e00ff */
[C---:B------:R-:W-:Y:S02]  /*0460*/  IADD3.X R7, PT, PT, R11.reuse, UR9, RZ, P3, !PT ;  /* 0x000000090b077c10 */ /* 0x040fe40009ffe4ff */
[----:B------:R-:W-:-:S07]  /*0470*/  IADD3.X R11, PT, PT, R11, UR19, RZ, P4, !PT ;  /* 0x000000130b0b7c10 */ /* 0x000fce000a7fe4ff */
.L_x_20:
[----:B------:R-:W2:Y:S04]  /*0480*/  LDG.E R22, desc[UR20][R4.64+-0x8] ;  /* 0xfffff81404167981 */ /* 0x000ea8000c1e1900 */
[----:B------:R-:W3:Y:S01]  /*0490*/  LDG.E R23, desc[UR20][R6.64+-0x8] ;  /* 0xfffff81406177981 */ /* 0x000ee2000c1e1900 */
[----:B------:R-:W-:Y:S01]  /*04a0*/  BSSY.RECONVERGENT B1, `(.L_x_4) ;  /* 0x0000017000017945 */ /* 0x000fe20003800200 */
[----:B--2---:R-:W-:-:S04]  /*04b0*/  ISETP.NE.AND P0, PT, R22, -0x1, PT ;  /* 0xffffffff1600780c */ /* 0x004fc80003f05270 */
[----:B---3--:R-:W-:-:S13]  /*04c0*/  ISETP.GE.OR P0, PT, R22, R23, !P0 ;  /* 0x000000171600720c */ /* 0x008fda0004706670 */
[----:B------:R-:W-:Y:S05]  /*04d0*/  @P0 BRA `(.L_x_5) ;  /* 0x00000000004c0947 */ /* 0x000fea0003800000 */
[----:B------:R-:W2:Y:S01]  /*04e0*/  LDG.E R23, desc[UR20][R8.64+-0x8] ;  /* 0xfffff81408177981 */ /* 0x000ea2000c1e1900 */
[----:B------:R-:W-:Y:S01]  /*04f0*/  BSSY.RELIABLE B2, `(.L_x_6) ;  /* 0x000000a000027945 */ /* 0x000fe20003800100 */
[C---:B--2---:R-:W-:Y:S02]  /*0500*/  FSETP.GTU.AND P0, PT, R23.reuse, 70, PT ;  /* 0x428c00001700780b */ /* 0x044fe40003f0c000 */
[----:B------:R-:W-:-:S13]  /*0510*/  FSETP.GE.AND P1, PT, R23, 65, PT ;  /* 0x428200001700780b */ /* 0x000fda0003f26000 */
[----:B------:R-:W-:Y:S05]  /*0520*/  @!P0 BRA P1, `(.L_x_7) ;  /* 0x0000000000188947 */ /* 0x000fea0000800000 */
[----:B------:R-:W2:Y:S02]  /*0530*/  LDG.E R22, desc[UR20][R12.64+-0x8] ;  /* 0xfffff8140c167981 */ /* 0x000ea4000c1e1900 */
[----:B--2---:R-:W-:-:S04]  /*0540*/  FSETP.GTU.AND P0, PT, R22, 35, PT ;  /* 0x420c00001600780b */ /* 0x004fc80003f0c000 */
[----:B------:R-:W-:-:S04]  /*0550*/  FSETP.LTU.OR P0, PT, R22, 25, P0 ;  /* 0x41c800001600780b */ /* 0x000fc80000709400 */
[----:B------:R-:W-:-:S13]  /*0560*/  FSETP.LEU.OR P0, PT, R23, 70, P0 ;  /* 0x428c00001700780b */ /* 0x000fda000070b400 */
[----:B------:R-:W-:Y:S05]  /*0570*/  @P0 BREAK.RELIABLE B2 ;  /* 0x0000000000020942 */ /* 0x000fea0003800100 */
[----:B------:R-:W-:Y:S05]  /*0580*/  @P0 BRA `(.L_x_5) ;  /* 0x0000000000200947 */ /* 0x000fea0003800000 */
.L_x_7:
[----:B------:R-:W-:Y:S05]  /*0590*/  BSYNC.RELIABLE B2 ;  /* 0x0000000000027941 */ /* 0x000fea0003800100 */
.L_x_6:
[----:B------:R-:W2:Y:S01]  /*05a0*/  LDG.E R22, desc[UR20][R10.64+-0x8] ;  /* 0xfffff8140a167981 */ /* 0x000ea2000c1e1900 */
[----:B------:R-:W-:Y:S01]  /*05b0*/  VIADD R16, R16, 0x1 ;  /* 0x0000000110107836 */ /* 0x000fe20000000000 */
[----:B--2---:R-:W-:Y:S02]  /*05c0*/  ISETP.GT.U32.AND P0, PT, R17, R22, PT ;  /* 0x000000161100720c */ /* 0x004fe40003f04070 */
[----:B------:R-:W-:-:S04]  /*05d0*/  SHF.R.S32.HI R23, RZ, 0x1f, R22 ;  /* 0x0000001fff177819 */ /* 0x000fc80000011416 */
[----:B------:R-:W-:-:S04]  /*05e0*/  ISETP.GT.U32.AND.EX P0, PT, R14, R23, PT, P0 ;  /* 0x000000170e00720c */ /* 0x000fc80003f04100 */
[----:B------:R-:W-:-:S05]  /*05f0*/  SEL R22, RZ, 0x1, !P0 ;  /* 0x00000001ff167807 */ /* 0x000fca0004000000 */
[----:B------:R-:W-:-:S07]  /*0600*/  IMAD.IADD R15, R22, 0x1, R15 ;  /* 0x00000001160f7824 */ /* 0x000fce00078e020f */
.L_x_5:
[----:B------:R-:W-:Y:S05]  /*0610*/  BSYNC.RECONVERGENT B1 ;  /* 0x0000000000017941 */ /* 0x000fea0003800200 */
.L_x_4:
        /* <DEDUP_REMOVED lines=17> */
.L_x_11:
[----:B------:R-:W-:Y:S05]  /*0730*/  BSYNC.RELIABLE B2 ;  /* 0x0000000000027941 */ /* 0x000fea0003800100 */
.L_x_10:
[----:B------:R-:W2:Y:S01]  /*0740*/  LDG.E R22, desc[UR20][R10.64+-0x4] ;  /* 0xfffffc140a167981 */ /* 0x000ea2000c1e1900 */
[----:B------:R-:W-:Y:S01]  /*0750*/  VIADD R16, R16, 0x1 ;  /* 0x0000000110107836 */ /* 0x000fe20000000000 */
[----:B--2---:R-:W-:Y:S02]  /*0760*/  ISETP.GT.U32.AND P0, PT, R17, R22, PT ;  /* 0x000000161100720c */ /* 0x004fe40003f04070 */
[----:B------:R-:W-:-:S04]  /*0770*/  SHF.R.S32.HI R23, RZ, 0x1f, R22 ;  /* 0x0000001fff177819 */ /* 0x000fc80000011416 */
[----:B------:R-:W-:-:S04]  /*0780*/  ISETP.GT.U32.AND.EX P0, PT, R14, R23, PT, P0 ;  /* 0x000000170e00720c */ /* 0x000fc80003f04100 */
[----:B------:R-:W-:-:S05]  /*0790*/  SEL R22, RZ, 0x1, !P0 ;  /* 0x00000001ff167807 */ /* 0x000fca0004000000 */
[----:B------:R-:W-:-:S07]  /*07a0*/  IMAD.IADD R15, R22, 0x1, R15 ;  /* 0x00000001160f7824 */ /* 0x000fce00078e020f */
.L_x_9:
[----:B------:R-:W-:Y:S05]  /*07b0*/  BSYNC.RECONVERGENT B1 ;  /* 0x0000000000017941 */ /* 0x000fea0003800200 */
.L_x_8:
        /* <DEDUP_REMOVED lines=17> */
.L_x_15:
[----:B------:R-:W-:Y:S05]  /*08d0*/  BSYNC.RELIABLE B2 ;  /* 0x0000000000027941 */ /* 0x000fea0003800100 */
.L_x_14:
[----:B------:R-:W2:Y:S01]  /*08e0*/  LDG.E R22, desc[UR20][R10.64] ;  /* 0x000000140a167981 */ /* 0x000ea2000c1e1900 */
[----:B------:R-:W-:Y:S01]  /*08f0*/  VIADD R16, R16, 0x1 ;  /* 0x0000000110107836 */ /* 0x000fe20000000000 */
[----:B--2---:R-:W-:Y:S02]  /*0900*/  ISETP.GT.U32.AND P0, PT, R17, R22, PT ;  /* 0x000000161100720c */ /* 0x004fe40003f04070 */
[----:B------:R-:W-:-:S04]  /*0910*/  SHF.R.S32.HI R23, RZ, 0x1f, R22 ;  /* 0x0000001fff177819 */ /* 0x000fc80000011416 */
[----:B------:R-:W-:-:S04]  /*0920*/  ISETP.GT.U32.AND.EX P0, PT, R14, R23, PT, P0 ;  /* 0x000000170e00720c */ /* 0x000fc80003f04100 */
[----:B------:R-:W-:-:S05]  /*0930*/  SEL R22, RZ, 0x1, !P0 ;  /* 0x00000001ff167807 */ /* 0x000fca0004000000 */
[----:B------:R-:W-:-:S07]  /*0940*/  IMAD.IADD R15, R22, 0x1, R15 ;  /* 0x00000001160f7824 */ /* 0x000fce00078e020f */
.L_x_13:
[----:B------:R-:W-:Y:S05]  /*0950*/  BSYNC.RECONVERGENT B1 ;  /* 0x0000000000017941 */ /* 0x000fea0003800200 */
.L_x_12:
        /* <DEDUP_REMOVED lines=17> */
.L_x_19:
[----:B------:R-:W-:Y:S05]  /*0a70*/  BSYNC.RELIABLE B2 ;  /* 0x0000000000027941 */ /* 0x000fea0003800100 */
.L_x_18:
[----:B------:R-:W2:Y:S01]  /*0a80*/  LDG.E R22, desc[UR20][R10.64+0x4] ;  /* 0x000004140a167981 */ /* 0x000ea2000c1e1900 */
[----:B------:R-:W-:Y:S01]  /*0a90*/  VIADD R16, R16, 0x1 ;  /* 0x0000000110107836 */ /* 0x000fe20000000000 */
[----:B--2---:R-:W-:Y:S02]  /*0aa0*/  ISETP.GT.U32.AND P0, PT, R17, R22, PT ;  /* 0x000000161100720c */ /* 0x004fe40003f04070 */
[----:B------:R-:W-:-:S04]  /*0ab0*/  SHF.R.S32.HI R23, RZ, 0x1f, R22 ;  /* 0x0000001fff177819 */ /* 0x000fc80000011416 */
[----:B------:R-:W-:-:S04]  /*0ac0*/  ISETP.GT.U32.AND.EX P0, PT, R14, R23, PT, P0 ;  /* 0x000000170e00720c */ /* 0x000fc80003f04100 */
[----:B------:R-:W-:-:S05]  /*0ad0*/  SEL R22, RZ, 0x1, !P0 ;  /* 0x00000001ff167807 */ /* 0x000fca0004000000 */
[----:B------:R-:W-:-:S07]  /*0ae0*/  IMAD.IADD R15, R22, 0x1, R15 ;  /* 0x00000001160f7824 */ /* 0x000fce00078e020f */
.L_x_17:
[----:B------:R-:W-:Y:S05]  /*0af0*/  BSYNC.RECONVERGENT B1 ;  /* 0x0000000000017941 */ /* 0x000fea0003800200 */
.L_x_16:
[----:B------:R-:W-:Y:S02]  /*0b00*/  IADD3 R20, P0, PT, R20, -0x4, RZ ;  /* 0xfffffffc14147810 */ /* 0x000fe40007f1e0ff */
[----:B------:R-:W-:Y:S02]  /*0b10*/  IADD3 R4, P1, PT, R4, 0x10, RZ ;  /* 0x0000001004047810 */ /* 0x000fe40007f3e0ff */
[----:B------:R-:W-:Y:S02]  /*0b20*/  IADD3.X R21, PT, PT, R21, -0x1, RZ, P0, !PT ;  /* 0xffffffff15157810 */ /* 0x000fe400007fe4ff */
[----:B------:R-:W-:Y:S01]  /*0b30*/  ISETP.NE.U32.AND P0, PT, R20, RZ, PT ;  /* 0x000000ff1400720c */ /* 0x000fe20003f05070 */
[----:B------:R-:W-:Y:S01]  /*0b40*/  IMAD.X R5, RZ, RZ, R5, P1 ;  /* 0x000000ffff057224 */ /* 0x000fe200008e0605 */
[----:B------:R-:W-:Y:S02]  /*0b50*/  IADD3 R6, P3, PT, R6, 0x10, RZ ;  /* 0x0000001006067810 */ /* 0x000fe40007f7e0ff */
[----:B------:R-:W-:-:S02]  /*0b60*/  ISETP.NE.AND.EX P0, PT, R21, RZ, PT, P0 ;  /* 0x000000ff1500720c */ /* 0x000fc40003f05300 */
[----:B------:R-:W-:Y:S01]  /*0b70*/  IADD3 R8, P2, PT, R8, 0x10, RZ ;  /* 0x0000001008087810 */ /* 0x000fe20007f5e0ff */
[----:B------:R-:W-:Y:S01]  /*0b80*/  IMAD.X R7, RZ, RZ, R7, P3 ;  /* 0x000000ffff077224 */ /* 0x000fe200018e0607 */
[----:B------:R-:W-:Y:S02]  /*0b90*/  IADD3 R10, P1, PT, R10, 0x10, RZ ;  /* 0x000000100a0a7810 */ /* 0x000fe40007f3e0ff */
[----:B------:R-:W-:Y:S01]  /*0ba0*/  IADD3 R12, P4, PT, R12, 0x10, RZ ;  /* 0x000000100c0c7810 */ /* 0x000fe20007f9e0ff */
[----:B------:R-:W-:Y:S02]  /*0bb0*/  IMAD.X R9, RZ, RZ, R9, P2 ;  /* 0x000000ffff097224 */ /* 0x000fe400010e0609 */
[----:B------:R-:W-:Y:S02]  /*0bc0*/  IMAD.X R11, RZ, RZ, R11, P1 ;  /* 0x000000ffff0b7224 */ /* 0x000fe400008e060b */
[----:B------:R-:W-:Y:S02]  /*0bd0*/  IMAD.X R13, RZ, RZ, R13, P4 ;  /* 0x000000ffff0d7224 */ /* 0x000fe400020e060d */
[----:B------:R-:W-:Y:S06]  /*0be0*/  @P0 BRA `(.L_x_20) ;  /* 0xfffffff800240947 */ /* 0x000fec000383ffff */
[----:B------:R-:W-:-:S07]  /*0bf0*/  IMAD.U32 R5, RZ, RZ, UR11 ;  /* 0x0000000bff057e24 */ /* 0x000fce000f8e00ff */
.L_x_3:
[----:B------:R-:W-:-:S04]  /*0c00*/  UISETP.NE.U32.AND UP0, UPT, UR16, URZ, UPT ;  /* 0x000000ff1000728c */ /* 0x000fc8000bf05070 */
[----:B------:R-:W-:-:S09]  /*0c10*/  UISETP.NE.AND.EX UP0, UPT, URZ, URZ, UPT, UP0 ;  /* 0x000000ffff00728c */ /* 0x000fd2000bf05300 */
[----:B------:R-:W-:Y:S05]  /*0c20*/  BRA.U !UP0, `(.L_x_21) ;  /* 0x0000000508987547 */ /* 0x000fea000b800000 */
[----:B------:R-:W0:Y:S01]  /*0c30*/  LDCU.64 UR6, c[0x0][0x3a8] ;  /* 0x00007500ff0677ac */ /* 0x000e220008000a00 */
[----:B------:R-:W-:Y:S01]  /*0c40*/  IADD3 R20, P0, PT, R5, R2, RZ ;  /* 0x0000000205147210 */ /* 0x000fe20007f1e0ff */
[----:B------:R-:W2:Y:S04]  /*0c50*/  LDCU.64 UR8, c[0x0][0x390] ;  /* 0x00007200ff0877ac */ /* 0x000ea80008000a00 */
[----:B-1----:R-:W-:Y:S02]  /*0c60*/  IMAD.X R5, R0, 0x1, R19, P0 ;  /* 0x0000000100057824 */ /* 0x002fe400000e0613 */
[C---:B------:R-:W-:Y:S01]  /*0c70*/  IMAD.SHL.U32 R4, R20.reuse, 0x4, RZ ;  /* 0x0000000414047824 */ /* 0x040fe200078e00ff */
[----:B------:R-:W1:Y:S02]  /*0c80*/  LDCU.128 UR12, c[0x0][0x3b0] ;  /* 0x00007600ff0c77ac */ /* 0x000e640008000c00 */
[----:B------:R-:W-:-:S02]  /*0c90*/  SHF.L.U64.HI R20, R20, 0x2, R5 ;  /* 0x0000000214147819 */ /* 0x000fc40000010205 */
[C---:B0-----:R-:W-:Y:S02]  /*0ca0*/  IADD3 R6, P0, PT, R4.reuse, UR6, RZ ;  /* 0x0000000604067c10 */ /* 0x041fe4000ff1e0ff */
[----:B--2---:R-:W-:Y:S02]  /*0cb0*/  IADD3 R8, P1, PT, R4, UR8, RZ ;  /* 0x0000000804087c10 */ /* 0x004fe4000ff3e0ff */
[C---:B------:R-:W-:Y:S01]  /*0cc0*/  IADD3.X R7, PT, PT, R20.reuse, UR7, RZ, P0, !PT ;  /* 0x0000000714077c10 */ /* 0x040fe200087fe4ff */
[----:B------:R-:W0:Y:S01]  /*0cd0*/  LDCU.64 UR6, c[0x0][0x388] ;  /* 0x00007100ff0677ac */ /* 0x000e220008000a00 */
[----:B------:R-:W-:-:S03]  /*0ce0*/  IADD3.X R9, PT, PT, R20, UR9, RZ, P1, !PT ;  /* 0x0000000914097c10 */ /* 0x000fc60008ffe4ff */
[----:B------:R-:W2:Y:S04]  /*0cf0*/  LDG.E R0, desc[UR20][R6.64] ;  /* 0x0000001406007981 */ /* 0x000ea8000c1e1900 */
[----:B------:R-:W3:Y:S01]  /*0d00*/  LDG.E R5, desc[UR20][R8.64] ;  /* 0x0000001408057981 */ /* 0x000ee2000c1e1900 */
[C---:B-1----:R-:W-:Y:S01]  /*0d10*/  IADD3 R10, P1, PT, R4.reuse, UR12, RZ ;  /* 0x0000000c040a7c10 */ /* 0x042fe2000ff3e0ff */
[----:B------:R-:W-:Y:S01]  /*0d20*/  BSSY.RECONVERGENT B1, `(.L_x_22) ;  /* 0x000001c000017945 */ /* 0x000fe20003800200 */
[----:B------:R-:W-:Y:S02]  /*0d30*/  IADD3 R12, P2, PT, R4, UR14, RZ ;  /* 0x0000000e040c7c10 */ /* 0x000fe4000ff5e0ff */
[C---:B------:R-:W-:Y:S02]  /*0d40*/  IADD3.X R11, PT, PT, R20.reuse, UR13, RZ, P1, !PT ;  /* 0x0000000d140b7c10 */ /* 0x040fe40008ffe4ff */
[----:B------:R-:W-:-:S02]  /*0d50*/  IADD3.X R13, PT, PT, R20, UR15, RZ, P2, !PT ;  /* 0x0000000f140d7c10 */ /* 0x000fc400097fe4ff */
[----:B0-----:R-:W-:Y:S02]  /*0d60*/  IADD3 R4, P3, PT, R4, UR6, RZ ;  /* 0x0000000604047c10 */ /* 0x001fe4000ff7e0ff */
[----:B--2---:R-:W-:-:S04]  /*0d70*/  ISETP.NE.AND P0, PT, R0, -0x1, PT ;  /* 0xffffffff0000780c */ /* 0x004fc80003f05270 */
[----:B---3--:R-:W-:Y:S02]  /*0d80*/  ISETP.GE.OR P0, PT, R0, R5, !P0 ;  /* 0x000000050000720c */ /* 0x008fe40004706670 */
[----:B------:R-:W-:-:S11]  /*0d90*/  IADD3.X R5, PT, PT, R20, UR7, RZ, P3, !PT ;  /* 0x0000000714057c10 */ /* 0x000fd60009ffe4ff */
        /* <DEDUP_REMOVED lines=12> */
.L_x_25:
[----:B------:R-:W-:Y:S05]  /*0e60*/  BSYNC.RELIABLE B2 ;  /* 0x0000000000027941 */ /* 0x000fea0003800100 */
.L_x_24:
[----:B------:R-:W2:Y:S01]  /*0e70*/  LDG.E R0, desc[UR20][R4.64] ;  /* 0x0000001404007981 */ /* 0x000ea2000c1e1900 */
[----:B------:R-:W-:Y:S01]  /*0e80*/  VIADD R16, R16, 0x1 ;  /* 0x0000000110107836 */ /* 0x000fe20000000000 */
[----:B--2---:R-:W-:Y:S02]  /*0e90*/  ISETP.GT.U32.AND P0, PT, R17, R0, PT ;  /* 0x000000001100720c */ /* 0x004fe40003f04070 */
[----:B------:R-:W-:-:S04]  /*0ea0*/  SHF.R.S32.HI R21, RZ, 0x1f, R0 ;  /* 0x0000001fff157819 */ /* 0x000fc80000011400 */
[----:B------:R-:W-:-:S04]  /*0eb0*/  ISETP.GT.U32.AND.EX P0, PT, R14, R21, PT, P0 ;  /* 0x000000150e00720c */ /* 0x000fc80003f04100 */
[----:B------:R-:W-:-:S05]  /*0ec0*/  SEL R0, RZ, 0x1, !P0 ;  /* 0x00000001ff007807 */ /* 0x000fca0004000000 */
[----:B------:R-:W-:-:S07]  /*0ed0*/  IMAD.IADD R15, R15, 0x1, R0 ;  /* 0x000000010f0f7824 */ /* 0x000fce00078e0200 */
.L_x_23:
[----:B------:R-:W-:Y:S05]  /*0ee0*/  BSYNC.RECONVERGENT B1 ;  /* 0x0000000000017941 */ /* 0x000fea0003800200 */
.L_x_22:
[----:B------:R-:W-:Y:S01]  /*0ef0*/  UISETP.NE.U32.AND UP0, UPT, UR16, 0x1, UPT ;  /* 0x000000011000788c */ /* 0x000fe2000bf05070 */
[----:B------:R-:W-:Y:S03]  /*0f00*/  BSSY.RECONVERGENT B1, `(.L_x_21) ;  /* 0x0000038000017945 */ /* 0x000fe60003800200 */
[----:B------:R-:W-:-:S09]  /*0f10*/  UISETP.NE.AND.EX UP0, UPT, URZ, URZ, UPT, UP0 ;  /* 0x000000ffff00728c */ /* 0x000fd2000bf05300 */
[----:B------:R-:W-:Y:S05]  /*0f20*/  BRA.U !UP0, `(.L_x_26) ;  /* 0x0000000108d47547 */ /* 0x000fea000b800000 */
        /* <DEDUP_REMOVED lines=17> */
.L_x_30:
[----:B------:R-:W-:Y:S05]  /*1040*/  BSYNC.RELIABLE B3 ;  /* 0x0000000000037941 */ /* 0x000fea0003800100 */
.L_x_29:
[----:B------:R-:W2:Y:S01]  /*1050*/  LDG.E R0, desc[UR20][R4.64+0x4] ;  /* 0x0000041404007981 */ /* 0x000ea2000c1e1900 */
[----:B------:R-:W-:Y:S01]  /*1060*/  VIADD R16, R16, 0x1 ;  /* 0x0000000110107836 */ /* 0x000fe20000000000 */
[----:B--2---:R-:W-:Y:S02]  /*1070*/  ISETP.GT.U32.AND P0, PT, R17, R0, PT ;  /* 0x000000001100720c */ /* 0x004fe40003f04070 */
[----:B------:R-:W-:-:S04]  /*1080*/  SHF.R.S32.HI R21, RZ, 0x1f, R0 ;  /* 0x0000001fff157819 */ /* 0x000fc80000011400 */
[----:B------:R-:W-:-:S04]  /*1090*/  ISETP.GT.U32.AND.EX P0, PT, R14, R21, PT, P0 ;  /* 0x000000150e00720c */ /* 0x000fc80003f04100 */
[----:B------:R-:W-:-:S05]  /*10a0*/  SEL R0, RZ, 0x1, !P0 ;  /* 0x00000001ff007807 */ /* 0x000fca0004000000 */
[----:B------:R-:W-:-:S07]  /*10b0*/  IMAD.IADD R15, R15, 0x1, R0 ;  /* 0x000000010f0f7824 */ /* 0x000fce00078e0200 */
.L_x_28:
[----:B------:R-:W-:Y:S05]  /*10c0*/  BSYNC.RECONVERGENT B2 ;  /* 0x0000000000027941 */ /* 0x000fea0003800200 */
.L_x_27:
[----:B------:R-:W-:-:S04]  /*10d0*/  UISETP.NE.U32.AND UP0, UPT, UR16, 0x2, UPT ;  /* 0x000000021000788c */ /* 0x000fc8000bf05070 */
[----:B------:R-:W-:-:S09]  /*10e0*/  UISETP.NE.AND.EX UP0, UPT, URZ, URZ, UPT, UP0 ;  /* 0x000000ffff00728c */ /* 0x000fd2000bf05300 */
[----:B------:R-:W-:Y:S05]  /*10f0*/  BRA.U !UP0, `(.L_x_26) ;  /* 0x0000000108607547 */ /* 0x000fea000b800000 */
[----:B------:R-:W2:Y:S04]  /*1100*/  LDG.E R6, desc[UR20][R6.64+0x8] ;  /* 0x0000081406067981 */ /* 0x000ea8000c1e1900 */
[----:B------:R-:W3:Y:S01]  /*1110*/  LDG.E R9, desc[UR20][R8.64+0x8] ;  /* 0x0000081408097981 */ /* 0x000ee2000c1e1900 */
        /* <DEDUP_REMOVED lines=14> */
.L_x_32:
[----:B------:R-:W-:Y:S05]  /*1200*/  BSYNC.RELIABLE B2 ;  /* 0x0000000000027941 */ /* 0x000fea0003800100 */
.L_x_31:
[----:B------:R-:W2:Y:S01]  /*1210*/  LDG.E R4, desc[UR20][R4.64+0x8] ;  /* 0x0000081404047981 */ /* 0x000ea2000c1e1900 */
[----:B------:R-:W-:Y:S01]  /*1220*/  VIADD R16, R16, 0x1 ;  /* 0x0000000110107836 */ /* 0x000fe20000000000 */
[----:B--2---:R-:W-:Y:S02]  /*1230*/  ISETP.GT.U32.AND P0, PT, R17, R4, PT ;  /* 0x000000041100720c */ /* 0x004fe40003f04070 */
[----:B------:R-:W-:-:S04]  /*1240*/  SHF.R.S32.HI R7, RZ, 0x1f, R4 ;  /* 0x0000001fff077819 */ /* 0x000fc80000011404 */
[----:B------:R-:W-:-:S04]  /*1250*/  ISETP.GT.U32.AND.EX P0, PT, R14, R7, PT, P0 ;  /* 0x000000070e00720c */ /* 0x000fc80003f04100 */
[----:B------:R-:W-:-:S05]  /*1260*/  SEL R0, RZ, 0x1, !P0 ;  /* 0x00000001ff007807 */ /* 0x000fca0004000000 */
[----:B------:R-:W-:-:S07]  /*1270*/  IMAD.IADD R15, R15, 0x1, R0 ;  /* 0x000000010f0f7824 */ /* 0x000fce00078e0200 */
.L_x_26:
[----:B------:R-:W-:Y:S05]  /*1280*/  BSYNC.RECONVERGENT B1 ;  /* 0x0000000000017941 */ /* 0x000fea0003800200 */
.L_x_21:
[----:B-1----:R-:W0:Y:S01]  /*1290*/  S2R R0, SR_LANEID ;  /* 0x0000000000007919 */ /* 0x002e220000000000 */
[----:B------:R-:W1:Y:S01]  /*12a0*/  LDCU.128 UR12, c[0x0][0x3c0] ;  /* 0x00007800ff0c77ac */ /* 0x000e620008000c00 */
[----:B------:R-:W2:Y:S01]  /*12b0*/  REDUX.SUM UR17, R16 ;  /* 0x00000000101173c4 */ /* 0x000ea2000000c000 */
[----:B------:R-:W-:Y:S01]  /*12c0*/  VOTEU.ANY UR6, UPT, PT ;  /* 0x0000000000067886 */ /* 0x000fe200038e0100 */
[----:B------:R-:W-:Y:S02]  /*12d0*/  USHF.L.U32 UR7, UR4, 0x2, URZ ;  /* 0x0000000204077899 */ /* 0x000fe400080006ff */
[----:B------:R-:W-:-:S04]  /*12e0*/  UFLO.U32 UR6, UR6 ;  /* 0x00000006000672bd */ /* 0x000fc800080e0000 */
[----:B------:R-:W3:Y:S01]  /*12f0*/  REDUX.SUM UR18, R15 ;  /* 0x000000000f1273c4 */ /* 0x000ee2000000c000 */
[----:B------:R-:W-:Y:S02]  /*1300*/  USHF.L.U64.HI UR10, UR4, 0x2, UR5 ;  /* 0x00000002040a7899 */ /* 0x000fe40008010205 */
[----:B-1----:R-:W-:Y:S02]  /*1310*/  UIADD3 UR8, UP0, UPT, UR7, UR14, URZ ;  /* 0x0000000e07087290 */ /* 0x002fe4000ff1e0ff */
[----:B------:R-:W-:Y:S02]  /*1320*/  UIADD3 UR7, UP1, UPT, UR7, UR12, URZ ;  /* 0x0000000c07077290 */ /* 0x000fe4000ff3e0ff */
[----:B------:R-:W-:Y:S02]  /*1330*/  UIADD3.X UR9, UPT, UPT, UR10, UR15, URZ, UP0, !UPT ;  /* 0x0000000f0a097290 */ /* 0x000fe400087fe4ff */
[----:B------:R-:W-:Y:S02]  /*1340*/  IMAD.U32 R4, RZ, RZ, UR8 ;  /* 0x00000008ff047e24 */ /* 0x000fe4000f8e00ff */
[----:B--2---:R-:W-:-:S02]  /*1350*/  IMAD.U32 R9, RZ, RZ, UR17 ;  /* 0x00000011ff097e24 */ /* 0x004fc4000f8e00ff */
[----:B------:R-:W-:Y:S02]  /*1360*/  IMAD.U32 R5, RZ, RZ, UR9 ;  /* 0x00000009ff057e24 */ /* 0x000fe4000f8e00ff */
[----:B------:R-:W-:Y:S01]  /*1370*/  IMAD.U32 R6, RZ, RZ, UR7 ;  /* 0x00000007ff067e24 */ /* 0x000fe2000f8e00ff */
[----:B0-----:R-:W-:Y:S01]  /*1380*/  ISETP.EQ.U32.AND P0, PT, R0, UR6, PT ;  /* 0x0000000600007c0c */ /* 0x001fe2000bf02070 */
[----:B------:R-:W-:Y:S01]  /*1390*/  UIADD3.X UR6, UPT, UPT, UR10, UR13, URZ, UP1, !UPT ;  /* 0x0000000d0a067290 */ /* 0x000fe20008ffe4ff */
[----:B---3--:R-:W-:-:S05]  /*13a0*/  IMAD.U32 R11, RZ, RZ, UR18 ;  /* 0x00000012ff0b7e24 */ /* 0x008fca000f8e00ff */
[----:B------:R-:W-:-:S06]  /*13b0*/  IMAD.U32 R7, RZ, RZ, UR6 ;  /* 0x00000006ff077e24 */ /* 0x000fcc000f8e00ff */
[----:B------:R0:W-:Y:S04]  /*13c0*/  @P0 REDG.E.ADD.STRONG.GPU desc[UR20][R4.64], R9 ;  /* 0x000000090400098e */ /* 0x0001e8000c12e114 */
[----:B------:R0:W-:Y:S02]  /*13d0*/  @P0 REDG.E.ADD.STRONG.GPU desc[UR20][R6.64], R11 ;  /* 0x0000000b0600098e */ /* 0x0001e4000c12e114 */
.L_x_2:
[----:B------:R-:W-:Y:S05]  /*13e0*/  BSYNC.RECONVERGENT B0 ;  /* 0x0000000000007941 */ /* 0x000fea0003800200 */
.L_x_1:
[----:B------:R-:W-:Y:S05]  /*13f0*/  WARPSYNC.ALL ;  /* 0x0000000000007948 */ /* 0x000fea0003800000 */
[----:B------:R-:W1:Y:S01]  /*1400*/  LDCU.64 UR6, c[0x0][0x3e0] ;  /* 0x00007c00ff0677ac */ /* 0x000e620008000a00 */
[----:B------:R-:W-:-:S04]  /*1410*/  UIADD3 UR4, UP0, UPT, UR4, 0x1, URZ ;  /* 0x0000000104047890 */ /* 0x000fc8000ff1e0ff */
[----:B------:R-:W-:Y:S02]  /*1420*/  UIADD3.X UR5, UPT, UPT, URZ, UR5, URZ, UP0, !UPT ;  /* 0x00000005ff057290 */ /* 0x000fe400087fe4ff */
[----:B-1----:R-:W-:-:S04]  /*1430*/  UISETP.NE.U32.AND UP0, UPT, UR4, UR6, UPT ;  /* 0x000000060400728c */ /* 0x002fc8000bf05070 */
[----:B------:R-:W-:-:S09]  /*1440*/  UISETP.NE.AND.EX UP0, UPT, UR5, UR7, UPT, UP0 ;  /* 0x000000070500728c */ /* 0x000fd2000bf05300 */
[----:B------:R-:W-:Y:S05]  /*1450*/  BRA.U UP0, `(.L_x_33) ;  /* 0xffffffed00507547 */ /* 0x000fea000b83ffff */
[----:B------:R-:W-:Y:S05]  /*1460*/  EXIT ;  /* 0x000000000000794d */ /* 0x000fea0003800000 */
.L_x_0:
[----:B------:R-:W-:Y:S02]  /*1470*/  UIADD3 UR5, UP0, UPT, UR14, -0x1, URZ ;  /* 0xffffffff0e057890 */ /* 0x000fe4000ff1e0ff */
[----:B------:R-:W-:Y:S02]  /*1480*/  ULOP3.LUT UR19, UR14, 0x3, URZ, 0xc0, !UPT ;  /* 0x000000030e137892 */ /* 0x000fe4000f8ec0ff */
[----:B------:R-:W-:Y:S02]  /*1490*/  UIADD3.X UR4, UPT, UPT, UR15, -0x1, URZ, UP0, !UPT ;  /* 0xffffffff0f047890 */ /* 0x000fe400087fe4ff */
[----:B------:R-:W-:Y:S01]  /*14a0*/  UISETP.GE.U32.AND UP0, UPT, UR5, 0x3, UPT ;  /* 0x000000030500788c */ /* 0x000fe2000bf06070 */
[----:B------:R-:W-:Y:S02]  /*14b0*/  UMOV UR6, URZ ;  /* 0x000000ff00067c82 */ /* 0x000fe40008000000 */
[----:B------:R-:W-:Y:S01]  /*14c0*/  UMOV UR5, URZ ;  /* 0x000000ff00057c82 */ /* 0x000fe20008000000 */
[----:B------:R-:W-:-:S03]  /*14d0*/  UISETP.GE.U32.AND.EX UP0, UPT, UR4, URZ, UPT, UP0 ;  /* 0x000000ff0400728c */ /* 0x000fc6000bf06100 */
[----:B------:R-:W-:-:S06]  /*14e0*/  UMOV UR4, URZ ;  /* 0x000000ff00047c82 */ /* 0x000fcc0008000000 */
[----:B------:R-:W-:Y:S05]  /*14f0*/  BRA.U !UP0, `(.L_x_34) ;  /* 0x00000005088c7547 */ /* 0x000fea000b800000 */
[----:B------:R-:W0:Y:S01]  /*1500*/  LDCU.128 UR24, c[0x0][0x3c0] ;  /* 0x00007800ff1877ac */ /* 0x000e220008000c00 */
[----:B------:R-:W1:Y:S01]  /*1510*/  LDCU.64 UR12, c[0x0][0x3e8] ;  /* 0x00007d00ff0c77ac */ /* 0x000e620008000a00 */
[----:B------:R-:W2:Y:S01]  /*1520*/  LDCU UR5, c[0x0][0x3e4] ;  /* 0x00007c80ff0577ac */ /* 0x000ea20008000800 */
[----:B------:R-:W-:Y:S01]  /*1530*/  ULOP3.LUT UR4, UR14, 0xfffffffc, URZ, 0xc0, !UPT ;  /* 0xfffffffc0e047892 */ /* 0x000fe2000f8ec0ff */
[----:B------:R-:W3:Y:S01]  /*1540*/  LDCU.64 UR16, c[0x0][0x3d0] ;  /* 0x00007a00ff1077ac */ /* 0x000ee20008000a00 */
[----:B0-----:R-:W-:Y:S02]  /*1550*/  UIADD3 UR9, UP1, UPT, UR26, 0x8, URZ ;  /* 0x000000081a097890 */ /* 0x001fe4000ff3e0ff */
[----:B------:R-:W-:Y:S02]  /*1560*/  UIADD3 UR7, UP2, UPT, UR24, 0x8, URZ ;  /* 0x0000000818077890 */ /* 0x000fe4000ff5e0ff */
[----:B-1----:R-:W-:Y:S02]  /*1570*/  UIADD3 UR11, UP0, UPT, UR12, 0x8, URZ ;  /* 0x000000080c0b7890 */ /* 0x002fe4000ff1e0ff */
[----:B------:R-:W-:Y:S01]  /*1580*/  UIADD3.X UR10, UPT, UPT, URZ, UR27, URZ, UP1, !UPT ;  /* 0x0000001bff0a7290 */ /* 0x000fe20008ffe4ff */
[----:B------:R-:W-:Y:S01]  /*1590*/  IMAD.U32 R4, RZ, RZ, UR9 ;  /* 0x00000009ff047e24 */ /* 0x000fe2000f8e00ff */
[----:B------:R-:W-:Y:S01]  /*15a0*/  UIADD3.X UR12, UPT, UPT, URZ, UR13, URZ, UP0, !UPT ;  /* 0x0000000dff0c7290 */ /* 0x000fe200087fe4ff */
[----:B------:R-:W-:Y:S01]  /*15b0*/  IMAD.U32 R6, RZ, RZ, UR7 ;  /* 0x00000007ff067e24 */ /* 0x000fe2000f8e00ff */
[----:B------:R-:W-:Y:S01]  /*15c0*/  UIADD3.X UR8, UPT, UPT, URZ, UR25, URZ, UP2, !UPT ;  /* 0x00000019ff087290 */ /* 0x000fe200097fe4ff */
[----:B------:R-:W-:Y:S01]  /*15d0*/  IMAD.U32 R2, RZ, RZ, UR11 ;  /* 0x0000000bff027e24 */ /* 0x000fe2000f8e00ff */
[----:B--2---:R-:W-:Y:S01]  /*15e0*/  UMOV UR9, UR5 ;  /* 0x0000000500097c82 */ /* 0x004fe20008000000 */
[----:B------:R-:W-:-:S02]  /*15f0*/  IMAD.U32 R9, RZ, RZ, UR10 ;  /* 0x0000000aff097e24 */ /* 0x000fc4000f8e00ff */
[----:B------:R-:W-:Y:S02]  /*1600*/  IMAD.U32 R3, RZ, RZ, UR12 ;  /* 0x0000000cff037e24 */ /* 0x000fe4000f8e00ff */
[----:B------:R-:W-:Y:S01]  /*1610*/  IMAD.U32 R7, RZ, RZ, UR8 ;  /* 0x00000008ff077e24 */ /* 0x000fe2000f8e00ff */
[----:B---3--:R-:W-:-:S06]  /*1620*/  UMOV UR8, UR4 ;  /* 0x0000000400087c82 */ /* 0x008fcc0008000000 */
.L_x_43:
[----:B------:R-:W2:Y:S01]  /*1630*/  LDG.E R0, desc[UR20][R2.64+-0x8] ;  /* 0xfffff81402007981 */ /* 0x000ea2000c1e1900 */
[----:B------:R-:W-:Y:S01]  /*1640*/  UIADD3 UR8, UP0, UPT, UR8, -0x4, URZ ;  /* 0xfffffffc08087890 */ /* 0x000fe2000ff1e0ff */
[----:B------:R-:W-:Y:S03]  /*1650*/  BSSY.RECONVERGENT B0, `(.L_x_35) ;  /* 0x0000013000007945 */ /* 0x000fe60003800200 */
[----:B------:R-:W-:Y:S02]  /*1660*/  UIADD3.X UR9, UPT, UPT, UR9, -0x1, URZ, UP0, !UPT ;  /* 0xffffffff09097890 */ /* 0x000fe400087fe4ff */
[----:B------:R-:W-:-:S04]  /*1670*/  UISETP.NE.U32.AND UP0, UPT, UR8, URZ, UPT ;  /* 0x000000ff0800728c */ /* 0x000fc8000bf05070 */
[----:B------:R-:W-:Y:S01]  /*1680*/  UISETP.NE.AND.EX UP0, UPT, UR9, URZ, UPT, UP0 ;  /* 0x000000ff0900728c */ /* 0x000fe2000bf05300 */
[----:B--2---:R-:W-:Y:S02]  /*1690*/  IADD3 R5, P1, PT, -R0, UR16, RZ ;  /* 0x0000001000057c10 */ /* 0x004fe4000ff3e1ff */
[----:B------:R-:W-:Y:S02]  /*16a0*/  SHF.R.S32.HI R0, RZ, 0x1f, R0 ;  /* 0x0000001fff007819 */ /* 0x000fe40000011400 */
[----:B------:R-:W-:Y:S01]  /*16b0*/  ISETP.GT.U32.AND P0, PT, R5, R18, PT ;  /* 0x000000120500720c */ /* 0x000fe20003f04070 */
[----:B------:R-:W-:Y:S01]  /*16c0*/  IMAD.MOV.U32 R5, RZ, RZ, R9 ;  /* 0x000000ffff057224 */ /* 0x000fe200078e0009 */
[----:B------:R-:W-:-:S04]  /*16d0*/  IADD3.X R0, PT, PT, ~R0, UR17, RZ, P1, !PT ;  /* 0x0000001100007c10 */ /* 0x000fc80008ffe5ff */
[----:B------:R-:W-:-:S13]  /*16e0*/  ISETP.GT.U32.AND.EX P0, PT, R0, RZ, PT, P0 ;  /* 0x000000ff0000720c */ /* 0x000fda0003f04100 */
[----:B------:R-:W-:Y:S05]  /*16f0*/  @!P0 BRA `(.L_x_36) ;  /* 0x0000000000208947 */ /* 0x000fea0003800000 */
[----:B------:R-:W0:Y:S01]  /*1700*/  S2R R0, SR_LANEID ;  /* 0x0000000000007919 */ /* 0x000e220000000000 */
[----:B------:R-:W1:Y:S01]  /*1710*/  REDUX.OR UR10, RZ ;  /* 0x00000000ff0a73c4 */ /* 0x000e620000004000 */
[----:B------:R-:W-:Y:S02]  /*1720*/  VOTEU.ANY UR7, UPT, PT ;  /* 0x0000000000077886 */ /* 0x000fe400038e0100 */
[----:B------:R-:W-:Y:S01]  /*1730*/  UFLO.U32 UR7, UR7 ;  /* 0x00000007000772bd */ /* 0x000fe200080e0000 */
[----:B-1----:R-:W-:-:S05]  /*1740*/  IMAD.U32 R9, RZ, RZ, UR10 ;  /* 0x0000000aff097e24 */ /* 0x002fca000f8e00ff */
[----:B0-----:R-:W-:-:S13]  /*1750*/  ISETP.EQ.U32.AND P0, PT, R0, UR7, PT ;  /* 0x0000000700007c0c */ /* 0x001fda000bf02070 */
[----:B------:R0:W-:Y:S04]  /*1760*/  @P0 REDG.E.OR.STRONG.GPU desc[UR20][R4.64+-0x8], R9 ;  /* 0xfffff8090400098e */ /* 0x0001e8000f12e114 */
[----:B------:R0:W-:Y:S02]  /*1770*/  @P0 REDG.E.OR.STRONG.GPU desc[UR20][R6.64+-0x8], R9 ;  /* 0xfffff8090600098e */ /* 0x0001e4000f12e114 */
.L_x_36:
[----:B------:R-:W-:Y:S05]  /*1780*/  BSYNC.RECONVERGENT B0 ;  /* 0x0000000000007941 */ /* 0x000fea0003800200 */
.L_x_35:
        /* <DEDUP_REMOVED lines=16> */
.L_x_38:
[----:B------:R-:W-:Y:S05]  /*1890*/  BSYNC.RECONVERGENT B0 ;  /* 0x0000000000007941 */ /* 0x000fea0003800200 */
.L_x_37:
        /* <DEDUP_REMOVED lines=16> */
.L_x_40:
[----:B------:R-:W-:Y:S05]  /*19a0*/  BSYNC.RECONVERGENT B0 ;  /* 0x0000000000007941 */ /* 0x000fea0003800200 */
.L_x_39:
        /* <DEDUP_REMOVED lines=16> */
.L_x_42:
[----:B------:R-:W-:Y:S05]  /*1ab0*/  BSYNC.RECONVERGENT B0 ;  /* 0x0000000000007941 */ /* 0x000fea0003800200 */
.L_x_41:
[----:B------:R-:W-:Y:S02]  /*1ac0*/  IADD3 R2, P0, PT, R2, 0x10, RZ ;  /* 0x0000001002027810 */ /* 0x000fe40007f1e0ff */
[----:B0-----:R-:W-:Y:S02]  /*1ad0*/  IADD3 R4, P1, PT, R4, 0x10, RZ ;  /* 0x0000001004047810 */ /* 0x001fe40007f3e0ff */
[----:B------:R-:W-:Y:S01]  /*1ae0*/  IADD3 R6, P2, PT, R6, 0x10, RZ ;  /* 0x0000001006067810 */ /* 0x000fe20007f5e0ff */
[----:B------:R-:W-:Y:S02]  /*1af0*/  IMAD.X R3, RZ, RZ, R3, P0 ;  /* 0x000000ffff037224 */ /* 0x000fe400000e0603 */
[----:B------:R-:W-:Y:S02]  /*1b00*/  IMAD.X R9, RZ, RZ, R5, P1 ;  /* 0x000000ffff097224 */ /* 0x000fe400008e0605 */
[----:B------:R-:W-:Y:S01]  /*1b10*/  IMAD.X R7, RZ, RZ, R7, P2 ;  /* 0x000000ffff077224 */ /* 0x000fe200010e0607 */
[----:B------:R-:W-:Y:S07]  /*1b20*/  BRA.U UP0, `(.L_x_43) ;  /* 0xfffffff900c07547 */ /* 0x000fee000b83ffff */
.L_x_34:
[----:B------:R-:W-:-:S04]  /*1b30*/  ISETP.NE.U32.AND P0, PT, RZ, UR19, PT ;  /* 0x00000013ff007c0c */ /* 0x000fc8000bf05070 */
[----:B------:R-:W-:-:S13]  /*1b40*/  ISETP.NE.AND.EX P0, PT, RZ, UR6, PT, P0 ;  /* 0x00000006ff007c0c */ /* 0x000fda000bf05300 */
[----:B------:R-:W-:Y:S05]  /*1b50*/  @!P0 EXIT ;  /* 0x000000000000894d */ /* 0x000fea0003800000 */
[----:B------:R-:W0:Y:S01]  /*1b60*/  LDCU.128 UR8, c[0x0][0x3c0] ;  /* 0x00007800ff0877ac */ /* 0x000e220008000c00 */
[----:B------:R-:W1:Y:S01]  /*1b70*/  LDCU.64 UR22, c[0x0][0x3e8] ;  /* 0x00007d00ff1677ac */ /* 0x000e620008000a00 */
[----:B------:R-:W-:Y:S02]  /*1b80*/  USHF.L.U32 UR13, UR4, 0x2, URZ ;  /* 0x00000002040d7899 */ /* 0x000fe400080006ff */
[----:B------:R-:W-:Y:S01]  /*1b90*/  USHF.L.U64.HI UR14, UR4, 0x2, UR5 ;  /* 0x00000002040e7899 */ /* 0x000fe20008010205 */
[----:B------:R-:W2:Y:S01]  /*1ba0*/  LDCU.64 UR24, c[0x0][0x3d0] ;  /* 0x00007a00ff1877ac */ /* 0x000ea20008000a00 */
[----:B0-----:R-:W-:Y:S02]  /*1bb0*/  UIADD3 UR17, UP0, UPT, UR13, UR8, URZ ;  /* 0x000000080d117290 */ /* 0x001fe4000ff1e0ff */
[----:B------:R-:W-:Y:S02]  /*1bc0*/  UIADD3 UR15, UP1, UPT, UR13, UR10, URZ ;  /* 0x0000000a0d0f7290 */ /* 0x000fe4000ff3e0ff */
[----:B-1----:R-:W-:-:S02]  /*1bd0*/  UIADD3 UR13, UP2, UPT, UR13, UR22, URZ ;  /* 0x000000160d0d7290 */ /* 0x002fc4000ff5e0ff */
[----:B------:R-:W-:Y:S02]  /*1be0*/  UIADD3.X UR18, UPT, UPT, UR14, UR9, URZ, UP0, !UPT ;  /* 0x000000090e127290 */ /* 0x000fe400087fe4ff */
[----:B------:R-:W-:Y:S02]  /*1bf0*/  UIADD3.X UR16, UPT, UPT, UR14, UR11, URZ, UP1, !UPT ;  /* 0x0000000b0e107290 */ /* 0x000fe40008ffe4ff */
[----:B--2---:R-:W-:-:S12]  /*1c00*/  UIADD3.X UR14, UPT, UPT, UR14, UR23, URZ, UP2, !UPT ;  /* 0x000000170e0e7290 */ /* 0x004fd800097fe4ff */
.L_x_46:
[----:B0-----:R-:W-:Y:S02]  /*1c10*/  IMAD.U32 R2, RZ, RZ, UR13 ;  /* 0x0000000dff027e24 */ /* 0x001fe4000f8e00ff */
[----:B------:R-:W-:-:S05]  /*1c20*/  IMAD.U32 R3, RZ, RZ, UR14 ;  /* 0x0000000eff037e24 */ /* 0x000fca000f8e00ff */
[----:B------:R-:W2:Y:S01]  /*1c30*/  LDG.E R2, desc[UR20][R2.64] ;  /* 0x0000001402027981 */ /* 0x000ea2000c1e1900 */
[----:B------:R-:W-:Y:S01]  /*1c40*/  BSSY.RECONVERGENT B0, `(.L_x_44) ;  /* 0x0000013000007945 */ /* 0x000fe20003800200 */
[----:B--2---:R-:W-:Y:S02]  /*1c50*/  IADD3 R5, P1, PT, -R2, UR24, RZ ;  /* 0x0000001802057c10 */ /* 0x004fe4000ff3e1ff */
[----:B------:R-:W-:Y:S02]  /*1c60*/  SHF.R.S32.HI R0, RZ, 0x1f, R2 ;  /* 0x0000001fff007819 */ /* 0x000fe40000011402 */
[----:B------:R-:W-:Y:S02]  /*1c70*/  ISETP.GT.U32.AND P0, PT, R5, R18, PT ;  /* 0x000000120500720c */ /* 0x000fe40003f04070 */
[----:B------:R-:W-:-:S04]  /*1c80*/  IADD3.X R0, PT, PT, ~R0, UR25, RZ, P1, !PT ;  /* 0x0000001900007c10 */ /* 0x000fc80008ffe5ff */
[----:B------:R-:W-:-:S13]  /*1c90*/  ISETP.GT.U32.AND.EX P0, PT, R0, RZ, PT, P0 ;  /* 0x000000ff0000720c */ /* 0x000fda0003f04100 */
[----:B------:R-:W-:Y:S05]  /*1ca0*/  @!P0 BRA `(.L_x_45) ;  /* 0x0000000000308947 */ /* 0x000fea0003800000 */
[----:B------:R-:W0:Y:S01]  /*1cb0*/  S2R R0, SR_LANEID ;  /* 0x0000000000007919 */ /* 0x000e220000000000 */
[----:B------:R-:W1:Y:S01]  /*1cc0*/  REDUX.OR UR5, RZ ;  /* 0x00000000ff0573c4 */ /* 0x000e620000004000 */
[----:B------:R-:W-:Y:S01]  /*1cd0*/  VOTEU.ANY UR4, UPT, PT ;  /* 0x0000000000047886 */ /* 0x000fe200038e0100 */
[----:B------:R-:W-:Y:S01]  /*1ce0*/  IMAD.U32 R2, RZ, RZ, UR15 ;  /* 0x0000000fff027e24 */ /* 0x000fe2000f8e00ff */
[----:B------:R-:W-:Y:S01]  /*1cf0*/  UFLO.U32 UR4, UR4 ;  /* 0x00000004000472bd */ /* 0x000fe200080e0000 */
[----:B------:R-:W-:Y:S02]  /*1d00*/  IMAD.U32 R3, RZ, RZ, UR16 ;  /* 0x00000010ff037e24 */ /* 0x000fe4000f8e00ff */
[----:B------:R-:W-:Y:S02]  /*1d10*/  IMAD.U32 R4, RZ, RZ, UR17 ;  /* 0x00000011ff047e24 */ /* 0x000fe4000f8e00ff */
[----:B------:R-:W-:Y:S02]  /*1d20*/  IMAD.U32 R5, RZ, RZ, UR18 ;  /* 0x00000012ff057e24 */ /* 0x000fe4000f8e00ff */
[----:B-1----:R-:W-:Y:S01]  /*1d30*/  IMAD.U32 R7, RZ, RZ, UR5 ;  /* 0x00000005ff077e24 */ /* 0x002fe2000f8e00ff */
[----:B0-----:R-:W-:-:S13]  /*1d40*/  ISETP.EQ.U32.AND P0, PT, R0, UR4, PT ;  /* 0x0000000400007c0c */ /* 0x001fda000bf02070 */
[----:B------:R0:W-:Y:S04]  /*1d50*/  @P0 REDG.E.OR.STRONG.GPU desc[UR20][R2.64], R7 ;  /* 0x000000070200098e */ /* 0x0001e8000f12e114 */
[----:B------:R0:W-:Y:S02]  /*1d60*/  @P0 REDG.E.OR.STRONG.GPU desc[UR20][R4.64], R7 ;  /* 0x000000070400098e */ /* 0x0001e4000f12e114 */
.L_x_45:
[----:B------:R-:W-:Y:S05]  /*1d70*/  BSYNC.RECONVERGENT B0 ;  /* 0x0000000000007941 */ /* 0x000fea0003800200 */
.L_x_44:
[----:B------:R-:W-:Y:S02]  /*1d80*/  UIADD3 UR4, UP3, UPT, UR19, -0x1, URZ ;  /* 0xffffffff13047890 */ /* 0x000fe4000ff7e0ff */
[----:B------:R-:W-:Y:S02]  /*1d90*/  UIADD3 UR11, UP0, UPT, UR17, 0x4, URZ ;  /* 0x00000004110b7890 */ /* 0x000fe4000ff1e0ff */
[----:B------:R-:W-:Y:S02]  /*1da0*/  UIADD3.X UR5, UPT, UPT, UR6, -0x1, URZ, UP3, !UPT ;  /* 0xffffffff06057890 */ /* 0x000fe40009ffe4ff */
[----:B------:R-:W-:Y:S01]  /*1db0*/  ISETP.NE.U32.AND P0, PT, RZ, UR4, PT ;  /* 0x00000004ff007c0c */ /* 0x000fe2000bf05070 */
[----:B------:R-:W-:Y:S02]  /*1dc0*/  UIADD3 UR9, UP1, UPT, UR15, 0x4, URZ ;  /* 0x000000040f097890 */ /* 0x000fe4000ff3e0ff */
[----:B------:R-:W-:Y:S01]  /*1dd0*/  UIADD3 UR7, UP2, UPT, UR13, 0x4, URZ ;  /* 0x000000040d077890 */ /* 0x000fe2000ff5e0ff */
[----:B------:R-:W-:Y:S01]  /*1de0*/  ISETP.NE.AND.EX P0, PT, RZ, UR5, PT, P0 ;  /* 0x00000005ff007c0c */ /* 0x000fe2000bf05300 */
[----:B------:R-:W-:-:S02]  /*1df0*/  UIADD3.X UR12, UPT, UPT, URZ, UR18, URZ, UP0, !UPT ;  /* 0x00000012ff0c7290 */ /* 0x000fc400087fe4ff */
[----:B------:R-:W-:Y:S02]  /*1e00*/  UIADD3.X UR10, UPT, UPT, URZ, UR16, URZ, UP1, !UPT ;  /* 0x00000010ff0a7290 */ /* 0x000fe40008ffe4ff */
[----:B------:R-:W-:-:S08]  /*1e10*/  UIADD3.X UR8, UPT, UPT, URZ, UR14, URZ, UP2, !UPT ;  /* 0x0000000eff087290 */ /* 0x000fd000097fe4ff */
[----:B------:R-:W-:Y:S05]  /*1e20*/  @!P0 EXIT ;  /* 0x000000000000894d */ /* 0x000fea0003800000 */
[----:B------:R-:W-:Y:S01]  /*1e30*/  UMOV UR17, UR11 ;  /* 0x0000000b00117c82 */ /* 0x000fe20008000000 */
[----:B------:R-:W-:Y:S01]  /*1e40*/  UMOV UR18, UR12 ;  /* 0x0000000c00127c82 */ /* 0x000fe20008000000 */
[----:B------:R-:W-:Y:S01]  /*1e50*/  UMOV UR15, UR9 ;  /* 0x00000009000f7c82 */ /* 0x000fe20008000000 */
[----:B------:R-:W-:Y:S01]  /*1e60*/  UMOV UR16, UR10 ;  /* 0x0000000a00107c82 */ /* 0x000fe20008000000 */
[----:B------:R-:W-:Y:S01]  /*1e70*/  UMOV UR13, UR7 ;  /* 0x00000007000d7c82 */ /* 0x000fe20008000000 */
[----:B------:R-:W-:Y:S01]  /*1e80*/  UMOV UR14, UR8 ;  /* 0x00000008000e7c82 */ /* 0x000fe20008000000 */
[----:B------:R-:W-:Y:S01]  /*1e90*/  UMOV UR19, UR4 ;  /* 0x0000000400137c82 */ /* 0x000fe20008000000 */
[----:B------:R-:W-:Y:S01]  /*1ea0*/  UMOV UR6, UR5 ;  /* 0x0000000500067c82 */ /* 0x000fe20008000000 */
[----:B------:R-:W-:Y:S05]  /*1eb0*/  BRA `(.L_x_46) ;  /* 0xfffffffc00547947 */ /* 0x000fea000383ffff */
.L_x_47:
[----:B------:R-:W-:-:S00]  /*1ec0*/  BRA `(.L_x_47) ;  /* 0xfffffffc00fc7947 */ /* 0x000fc0000383ffff */
[----:B------:R-:W-:-:S00]  /*1ed0*/  NOP ;  /* 0x0000000000007918 */ /* 0x000fc00000000000 */
        /* <DEDUP_REMOVED lines=10> */
.L_x_119:


//--------------------- .text._Z18passageTimeKernelBPfPiS0_S0_fmm --------------------------
	.section	.text._Z18passageTimeKernelBPfPiS0_S0_fmm,"ax",@progbits
	.align	128
        .global         _Z18passageTimeKernelBPfPiS0_S0_fmm
        .type           _Z18passageTimeKernelBPfPiS0_S0_fmm,@function
        .size           _Z18passageTimeKernelBPfPiS0_S0_fmm,(.L_x_120 - _Z18passageTimeKernelBPfPiS0_S0_fmm)
        .other          _Z18passageTimeKernelBPfPiS0_S0_fmm,@"STO_CUDA_ENTRY STV_DEFAULT"
_Z18passageTimeKernelBPfPiS0_S0_fmm:
.text._Z18passageTimeKernelBPfPiS0_S0_fmm:
[----:B------:R-:W-:Y:S01]  /*0000*/  LDC R1, c[0x0][0x37c] ;  /* 0x0000df00ff017b82 */ /* 0x000fe20000000800 */
[----:B------:R-:W0:Y:S07]  /*0010*/  S2R R8, SR_TID.X ;  /* 0x0000000000087919 */ /* 0x000e2e0000002100 */
[----:B------:R-:W0:Y:S01]  /*0020*/  S2UR UR4, SR_CTAID.X ;  /* 0x00000000000479c3 */ /* 0x000e220000002500 */
[----:B------:R-:W1:Y:S07]  /*0030*/  LDCU.64 UR6, c[0x0][0x3a8] ;  /* 0x00007500ff0677ac */ /* 0x000e6e0008000a00 */
[----:B------:R-:W0:Y:S01]  /*0040*/  LDC R3, c[0x0][0x360] ;  /* 0x0000d800ff037b82 */ /* 0x000e220000000800 */
[----:B-1----:R-:W-:-:S02]  /*0050*/  IMAD.U32 R11, RZ, RZ, UR6 ;  /* 0x00000006ff0b7e24 */ /* 0x002fc4000f8e00ff */
[----:B------:R-:W-:Y:S02]  /*0060*/  IMAD.U32 R2, RZ, RZ, UR7 ;  /* 0x00000007ff027e24 */ /* 0x000fe4000f8e00ff */
[----:B0-----:R-:W-:-:S05]  /*0070*/  IMAD R8, R3, UR4, R8 ;  /* 0x0000000403087c24 */ /* 0x001fca000f8e0208 */
[----:B------:R-:W-:-:S04]  /*0080*/  ISETP.GE.U32.AND P0, PT, R8, R11, PT ;  /* 0x0000000b0800720c */ /* 0x000fc80003f06070 */
[----:B------:R-:W-:-:S13]  /*0090*/  ISETP.GE.U32.AND.EX P0, PT, RZ, R2, PT, P0 ;  /* 0x00000002ff00720c */ /* 0x000fda0003f06100 */
[----:B------:R-:W-:Y:S05]  /*00a0*/  @P0 EXIT ;  /* 0x000000000000094d */ /* 0x000fea0003800000 */
[----:B------:R-:W0:Y:S01]  /*00b0*/  LDCU.128 UR4, c[0x0][0x380] ;  /* 0x00007000ff0477ac */ /* 0x000e220008000c00 */
[----:B------:R-:W-:Y:S01]  /*00c0*/  IMAD.SHL.U32 R6, R8, 0x4, RZ ;  /* 0x0000000408067824 */ /* 0x000fe200078e00ff */
[----:B------:R-:W-:Y:S01]  /*00d0*/  SHF.R.U32.HI R0, RZ, 0x1e, R8 ;  /* 0x0000001eff007819 */ /* 0x000fe20000011608 */
[----:B------:R-:W1:Y:S01]  /*00e0*/  LDCU.64 UR14, c[0x0][0x358] ;  /* 0x00006b00ff0e77ac */ /* 0x000e620008000a00 */
[----:B------:R-:W2:Y:S01]  /*00f0*/  LDCU.128 UR8, c[0x0][0x390] ;  /* 0x00007200ff0877ac */ /* 0x000ea20008000c00 */
[----:B------:R-:W3:Y:S01]  /*0100*/  LDCU.64 UR16, c[0x0][0x3b0] ;  /* 0x00007600ff1077ac */ /* 0x000ee20008000a00 */
[----:B0-----:R-:W-:Y:S01]  /*0110*/  IADD3 R4, P0, PT, R6, UR4, RZ ;  /* 0x0000000406047c10 */ /* 0x001fe2000ff1e0ff */
[----:B------:R-:W0:Y:S03]  /*0120*/  LDCU UR4, c[0x0][0x3a0] ;  /* 0x00007400ff0477ac */ /* 0x000e260008000800 */
[----:B------:R-:W-:-:S05]  /*0130*/  IADD3.X R5, PT, PT, R0, UR5, RZ, P0, !PT ;  /* 0x0000000500057c10 */ /* 0x000fca00087fe4ff */
[----:B-1----:R1:W0:Y:S01]  /*0140*/  LDG.E R4, desc[UR14][R4.64] ;  /* 0x0000000e04047981 */ /* 0x002222000c1e1900 */
[C---:B------:R-:W-:Y:S01]  /*0150*/  IADD3 R14, P1, PT, R6.reuse, UR6, RZ ;  /* 0x00000006060e7c10 */ /* 0x040fe2000ff3e0ff */
[----:B------:R-:W-:Y:S01]  /*0160*/  IMAD.MOV.U32 R35, RZ, RZ, RZ ;  /* 0x000000ffff237224 */ /* 0x000fe200078e00ff */
[----:B--2---:R-:W-:Y:S01]  /*0170*/  IADD3 R12, P2, PT, R6, UR8, RZ ;  /* 0x00000008060c7c10 */ /* 0x004fe2000ff5e0ff */
[----:B---3--:R-:W-:Y:S01]  /*0180*/  UISETP.GE.U32.AND UP0, UPT, UR16, 0x2, UPT ;  /* 0x000000021000788c */ /* 0x008fe2000bf06070 */
[----:B------:R-:W-:Y:S02]  /*0190*/  IADD3.X R15, PT, PT, R0, UR7, RZ, P1, !PT ;  /* 0x00000007000f7c10 */ /* 0x000fe40008ffe4ff */
[----:B------:R-:W-:Y:S01]  /*01a0*/  IADD3 R6, P1, PT, R6, UR10, RZ ;  /* 0x0000000a06067c10 */ /* 0x000fe2000ff3e0ff */
[----:B------:R-:W-:Y:S01]  /*01b0*/  UISETP.GE.U32.AND.EX UP0, UPT, UR17, URZ, UPT, UP0 ;  /* 0x000000ff1100728c */ /* 0x000fe2000bf06100 */
[C---:B------:R-:W-:Y:S01]  /*01c0*/  IADD3.X R13, PT, PT, R0.reuse, UR9, RZ, P2, !PT ;  /* 0x00000009000d7c10 */ /* 0x040fe200097fe4ff */
[----:B-1----:R-:W-:Y:S01]  /*01d0*/  IMAD.MOV.U32 R5, RZ, RZ, -0x1 ;  /* 0xffffffffff057424 */ /* 0x002fe200078e00ff */
[----:B------:R-:W-:Y:S01]  /*01e0*/  IADD3.X R7, PT, PT, R0, UR11, RZ, P1, !PT ;  /* 0x0000000b00077c10 */ /* 0x000fe20008ffe4ff */
[----:B------:R-:W-:Y:S01]  /*01f0*/  IMAD.MOV.U32 R0, RZ, RZ, RZ ;  /* 0x000000ffff007224 */ /* 0x000fe200078e00ff */
[----:B0-----:R-:W-:-:S04]  /*0200*/  FSETP.GTU.AND P0, PT, R4, UR4, PT ;  /* 0x0000000404007c0b */ /* 0x001fc8000bf0c000 */
[----:B------:R-:W-:-:S05]  /*0210*/  SEL R3, RZ, 0x1, !P0 ;  /* 0x00000001ff037807 */ /* 0x000fca0004000000 */
[----:B------:R0:W-:Y:S04]  /*0220*/  STG.E desc[UR14][R14.64], R3 ;  /* 0x000000030e007986 */ /* 0x0001e8000c10190e */
[----:B------:R0:W-:Y:S04]  /*0230*/  STG.E desc[UR14][R12.64], RZ ;  /* 0x000000ff0c007986 */ /* 0x0001e8000c10190e */
[----:B------:R0:W-:Y:S01]  /*0240*/  STG.E desc[UR14][R6.64], R5 ;  /* 0x0000000506007986 */ /* 0x0001e2000c10190e */
[----:B------:R-:W-:Y:S05]  /*0250*/  BRA.U !UP0, `(.L_x_48) ;  /* 0x0000001108707547 */ /* 0x000fea000b800000 */
[----:B------:R-:W-:Y:S01]  /*0260*/  R2UR UR8, R11 ;  /* 0x000000000b0872ca */ /* 0x000fe200000e0000 */
[----:B------:R-:W-:Y:S01]  /*0270*/  IMAD.MOV.U32 R35, RZ, RZ, RZ ;  /* 0x000000ffff237224 */ /* 0x000fe200078e00ff */
[----:B------:R-:W-:Y:S01]  /*0280*/  R2UR UR10, R2 ;  /* 0x00000000020a72ca */ /* 0x000fe200000e0000 */
[----:B------:R-:W-:Y:S01]  /*0290*/  IMAD.MOV.U32 R0, RZ, RZ, RZ ;  /* 0x000000ffff007224 */ /* 0x000fe200078e00ff */
[----:B------:R-:W-:Y:S01]  /*02a0*/  UMOV UR7, 0x1 ;  /* 0x0000000100077882 */ /* 0x000fe20000000000 */
[----:B------:R-:W-:Y:S01]  /*02b0*/  UMOV UR6, URZ ;  /* 0x000000ff00067c82 */ /* 0x000fe20008000000 */
[----:B------:R-:W-:Y:S01]  /*02c0*/  UMOV UR4, URZ ;  /* 0x000000ff00047c82 */ /* 0x000fe20008000000 */
[----:B------:R-:W-:-:S06]  /*02d0*/  UMOV UR5, URZ ;  /* 0x000000ff00057c82 */ /* 0x000fcc0008000000 */
[----:B------:R-:W-:Y:S02]  /*02e0*/  UIMAD.WIDE.U32 UR8, UR8, 0x4, URZ ;  /* 0x00000004080878a5 */ /* 0x000fe4000f8e00ff */
[----:B------:R-:W-:-:S04]  /*02f0*/  USHF.L.U32 UR10, UR10, 0x2, URZ ;  /* 0x000000020a0a7899 */ /* 0x000fc800080006ff */
[----:B------:R-:W-:-:S12]  /*0300*/  UIADD3 UR10, UPT, UPT, UR9, UR10, URZ ;  /* 0x0000000a090a7290 */ /* 0x000fd8000fffe0ff */
.L_x_70:
[----:B-1----:R-:W1:Y:S01]  /*0310*/  LDCU.64 UR16, c[0x0][0x3a8] ;  /* 0x00007500ff1077ac */ /* 0x002e620008000a00 */
[----:B--2---:R-:W2:Y:S01]  /*0320*/  LDCU.64 UR12, c[0x0][0x380] ;  /* 0x00007000ff0c77ac */ /* 0x004ea20008000a00 */
[----:B-1----:R-:W-:Y:S02]  /*0330*/  IMAD.U32 R11, RZ, RZ, UR16 ;  /* 0x00000010ff0b7e24 */ /* 0x002fe4000f8e00ff */
[----:B------:R-:W-:Y:S02]  /*0340*/  IMAD.U32 R2, RZ, RZ, UR17 ;  /* 0x00000011ff027e24 */ /* 0x000fe4000f8e00ff */
[C---:B0-----:R-:W-:Y:S02]  /*0350*/  IMAD R3, R11.reuse, UR6, RZ ;  /* 0x000000060b037c24 */ /* 0x041fe4000f8e02ff */
[----:B------:R-:W-:-:S04]  /*0360*/  IMAD.WIDE.U32 R4, R11, UR7, RZ ;  /* 0x000000070b047c25 */ /* 0x000fc8000f8e00ff */
[----:B------:R-:W-:Y:S01]  /*0370*/  IMAD R3, R2, UR7, R3 ;  /* 0x0000000702037c24 */ /* 0x000fe2000f8e0203 */
[----:B------:R-:W-:-:S03]  /*0380*/  IADD3 R9, P0, P1, R4, -R11, R8 ;  /* 0x8000000b04097210 */ /* 0x000fc6000791e008 */
[----:B------:R-:W-:Y:S02]  /*0390*/  IMAD.IADD R3, R5, 0x1, R3 ;  /* 0x0000000105037824 */ /* 0x000fe400078e0203 */
[----:B---3--:R-:W-:-:S03]  /*03a0*/  IMAD.SHL.U32 R16, R9, 0x4, RZ ;  /* 0x0000000409107824 */ /* 0x008fc600078e00ff */
[----:B------:R-:W-:Y:S02]  /*03b0*/  IADD3.X R10, PT, PT, R3, ~R2, RZ, P0, P1 ;  /* 0x80000002030a7210 */ /* 0x000fe400007e24ff */
[----:B--2---:R-:W-:Y:S02]  /*03c0*/  IADD3 R14, P0, PT, R16, UR12, RZ ;  /* 0x0000000c100e7c10 */ /* 0x004fe4000ff1e0ff */
[----:B------:R-:W-:-:S04]  /*03d0*/  SHF.L.U64.HI R10, R9, 0x2, R10 ;  /* 0x00000002090a7819 */ /* 0x000fc8000001020a */
[----:B------:R-:W-:Y:S01]  /*03e0*/  IADD3.X R15, PT, PT, R10, UR13, RZ, P0, !PT ;  /* 0x0000000d0a0f7c10 */ /* 0x000fe200087fe4ff */
[----:B------:R-:W0:Y:S04]  /*03f0*/  LDCU UR13, c[0x0][0x3a0] ;  /* 0x00007400ff0d77ac */ /* 0x000e280008000800 */
[----:B------:R-:W0:Y:S01]  /*0400*/  LDG.E R9, desc[UR14][R14.64] ;  /* 0x0000000e0e097981 */ /* 0x000e22000c1e1900 */
[----:B------:R-:W-:Y:S01]  /*0410*/  BSSY.RECONVERGENT B0, `(.L_x_49) ;  /* 0x00000f7000007945 */ /* 0x000fe20003800200 */
[----:B------:R-:W-:Y:S01]  /*0420*/  UMOV UR11, UR7 ;  /* 0x00000007000b7c82 */ /* 0x000fe20008000000 */
[----:B------:R-:W-:Y:S02]  /*0430*/  UMOV UR12, UR6 ;  /* 0x00000006000c7c82 */ /* 0x000fe40008000000 */
[----:B------:R-:W-:Y:S01]  /*0440*/  BSSY.RELIABLE B1, `(.L_x_50) ;  /* 0x0000010000017945 */ /* 0x000fe20003800100 */
[----:B0-----:R-:W-:-:S13]  /*0450*/  FSETP.GT.AND P0, PT, R9, UR13, PT ;  /* 0x0000000d09007c0b */ /* 0x001fda000bf04000 */
[----:B------:R-:W-:Y:S05]  /*0460*/  @P0 BRA `(.L_x_51) ;  /* 0x0000000000100947 */ /* 0x000fea0003800000 */
[----:B------:R-:W-:-:S04]  /*0470*/  IADD3 R14, P0, PT, R14, UR8, RZ ;  /* 0x000000080e0e7c10 */ /* 0x000fc8000ff1e0ff */
[----:B------:R-:W-:-:S05]  /*0480*/  IADD3.X R15, PT, PT, R15, UR10, RZ, P0, !PT ;  /* 0x0000000a0f0f7c10 */ /* 0x000fca00087fe4ff */
[----:B------:R0:W5:Y:S01]  /*0490*/  LDG.E R14, desc[UR14][R14.64] ;  /* 0x0000000e0e0e7981 */ /* 0x000162000c1e1900 */
[----:B------:R-:W-:Y:S05]  /*04a0*/  BRA `(.L_x_52) ;  /* 0x0000000000147947 */ /* 0x000fea0003800000 */
.L_x_51:
[----:B------:R-:W-:-:S04]  /*04b0*/  IADD3 R14, P0, PT, R14, UR8, RZ ;  /* 0x000000080e0e7c10 */ /* 0x000fc8000ff1e0ff */
[----:B------:R-:W-:-:S05]  /*04c0*/  IADD3.X R15, PT, PT, R15, UR10, RZ, P0, !PT ;  /* 0x0000000a0f0f7c10 */ /* 0x000fca00087fe4ff */
[----:B------:R-:W2:Y:S02]  /*04d0*/  LDG.E R14, desc[UR14][R14.64] ;  /* 0x0000000e0e0e7981 */ /* 0x000ea4000c1e1900 */
[----:B--2---:R-:W-:-:S13]  /*04e0*/  FSETP.GTU.AND P0, PT, R14, UR13, PT ;  /* 0x0000000d0e007c0b */ /* 0x004fda000bf0c000 */
[----:B------:R-:W-:Y:S05]  /*04f0*/  @!P0 BRA `(.L_x_53) ;  /* 0x0000000000108947 */ /* 0x000fea0003800000 */
.L_x_52:
[----:B------:R-:W-:-:S04]  /*0500*/  FSETP.GTU.AND P0, PT, R9, UR13, PT ;  /* 0x0000000d09007c0b */ /* 0x000fc8000bf0c000 */
[----:B-----5:R-:W-:-:S13]  /*0510*/  FSETP.LEU.OR P0, PT, R14, UR13, P0 ;  /* 0x0000000d0e007c0b */ /* 0x020fda000870b400 */
[----:B------:R-:W-:Y:S05]  /*0520*/  @P0 BREAK.RELIABLE B1 ;  /* 0x0000000000010942 */ /* 0x000fea0003800100 */
[----:B------:R-:W-:Y:S05]  /*0530*/  @P0 BRA `(.L_x_54) ;  /* 0x0000000c00740947 */ /* 0x000fea0003800000 */
.L_x_53:
[----:B------:R-:W-:Y:S05]  /*0540*/  BSYNC.RELIABLE B1 ;  /* 0x0000000000017941 */ /* 0x000fea0003800100 */
.L_x_50:
[----:B------:R-:W1:Y:S02]  /*0550*/  LDCU.64 UR16, c[0x0][0x388] ;  /* 0x00007100ff1077ac */ /* 0x000e640008000a00 */
[----:B-1----:R-:W-:-:S04]  /*0560*/  IADD3 R14, P0, PT, R16, UR16, RZ ;  /* 0x00000010100e7c10 */ /* 0x002fc8000ff1e0ff */
[----:B0-----:R-:W-:-:S05]  /*0570*/  IADD3.X R15, PT, PT, R10, UR17, RZ, P0, !PT ;  /* 0x000000110a0f7c10 */ /* 0x001fca00087fe4ff */
[----:B------:R-:W2:Y:S01]  /*0580*/  LDG.E R9, desc[UR14][R14.64] ;  /* 0x0000000e0e097981 */ /* 0x000ea2000c1e1900 */
[----:B------:R-:W-:Y:S01]  /*0590*/  IADD3 R16, P0, PT, R14, UR8, RZ ;  /* 0x000000080e107c10 */ /* 0x000fe2000ff1e0ff */
[----:B------:R-:W-:Y:S01]  /*05a0*/  IMAD.U32 R19, RZ, RZ, UR6 ;  /* 0x00000006ff137e24 */ /* 0x000fe2000f8e00ff */
[----:B------:R-:W-:Y:S02]  /*05b0*/  BSSY.RECONVERGENT B1, `(.L_x_55) ;  /* 0x0000084000017945 */ /* 0x000fe40003800200 */
[----:B------:R-:W-:Y:S02]  /*05c0*/  IADD3.X R17, PT, PT, R15, UR10, RZ, P0, !PT ;  /* 0x0000000a0f117c10 */ /* 0x000fe400087fe4ff */
[----:B------:R-:W-:-:S04]  /*05d0*/  ISETP.LT.U32.AND P0, PT, R35, UR7, PT ;  /* 0x0000000723007c0c */ /* 0x000fc8000bf01070 */
[----:B------:R-:W-:Y:S01]  /*05e0*/  ISETP.GT.U32.AND.EX P0, PT, R19, R0, PT, P0 ;  /* 0x000000001300720c */ /* 0x000fe20003f04100 */
[----:B--2---:R-:W-:-:S05]  /*05f0*/  VIADD R9, R9, 0x1 ;  /* 0x0000000109097836 */ /* 0x004fca0000000000 */
[----:B------:R0:W-:Y:S07]  /*0600*/  STG.E desc[UR14][R16.64], R9 ;  /* 0x0000000910007986 */ /* 0x0001ee000c10190e */
[----:B------:R-:W-:Y:S05]  /*0610*/  @!P0 BRA `(.L_x_56) ;  /* 0x0000000400f48947 */ /* 0x000fea0003800000 */
[C---:B0-----:R-:W-:Y:S01]  /*0620*/  IADD3 R9, P1, PT, -R35.reuse, UR4, RZ ;  /* 0x0000000423097c10 */ /* 0x041fe2000ff3e1ff */
[----:B------:R-:W-:Y:S01]  /*0630*/  BSSY.RECONVERGENT B2, `(.L_x_57) ;  /* 0x000003d000027945 */ /* 0x000fe20003800200 */
[----:B------:R-:W-:Y:S01]  /*0640*/  IADD3 R26, P2, PT, -R35, UR7, RZ ;  /* 0x00000007231a7c10 */ /* 0x000fe2000ff5e1ff */
[----:B------:R-:W-:Y:S01]  /*0650*/  IMAD.MOV.U32 R10, RZ, RZ, R0 ;  /* 0x000000ffff0a7224 */ /* 0x000fe200078e0000 */
[----:B------:R-:W-:Y:S02]  /*0660*/  ISETP.GE.U32.AND P0, PT, R9, 0x7, PT ;  /* 0x000000070900780c */ /* 0x000fe40003f06070 */
[----:B------:R-:W-:Y:S02]  /*0670*/  IADD3.X R9, PT, PT, ~R0, UR5, RZ, P1, !PT ;  /* 0x0000000500097c10 */ /* 0x000fe40008ffe5ff */
[----:B------:R-:W-:Y:S02]  /*0680*/  LOP3.LUT P1, RZ, R26, 0x7, RZ, 0xc0, !PT ;  /* 0x000000071aff7812 */ /* 0x000fe4000782c0ff */
[----:B------:R-:W-:Y:S01]  /*0690*/  ISETP.GE.U32.AND.EX P0, PT, R9, RZ, PT, P0 ;  /* 0x000000ff0900720c */ /* 0x000fe20003f06100 */
[----:B------:R-:W-:-:S12]  /*06a0*/  IMAD.MOV.U32 R9, RZ, RZ, R35 ;  /* 0x000000ffff097224 */ /* 0x000fd800078e0023 */
[----:B------:R-:W-:Y:S05]  /*06b0*/  @!P0 BRA `(.L_x_58) ;  /* 0x0000000000d08947 */ /* 0x000fea0003800000 */
[----:B------:R-:W0:Y:S01]  /*06c0*/  LDCU.64 UR16, c[0x0][0x390] ;  /* 0x00007200ff1077ac */ /* 0x000e220008000a00 */
[----:B------:R-:W-:Y:S01]  /*06d0*/  IMAD R9, R35, UR10, RZ ;  /* 0x0000000a23097c24 */ /* 0x000fe2000f8e02ff */
[C---:B------:R-:W-:Y:S01]  /*06e0*/  IADD3.X R28, PT, PT, ~R0.reuse, UR6, RZ, P2, !PT ;  /* 0x00000006001c7c10 */ /* 0x040fe200097fe5ff */
[----:B------:R-:W-:Y:S01]  /*06f0*/  IMAD.MOV.U32 R10, RZ, RZ, R0 ;  /* 0x000000ffff0a7224 */ /* 0x000fe200078e0000 */
[C---:B------:R-:W-:Y:S01]  /*0700*/  SHF.L.U64.HI R32, R11.reuse, 0x5, R2 ;  /* 0x000000050b207819 */ /* 0x040fe20000010202 */
[----:B------:R-:W-:Y:S02]  /*0710*/  IMAD R9, R0, UR8, R9 ;  /* 0x0000000800097c24 */ /* 0x000fe4000f8e0209 */
[----:B------:R-:W-:Y:S01]  /*0720*/  IMAD.SHL.U32 R29, R11, 0x20, RZ ;  /* 0x000000200b1d7824 */ /* 0x000fe200078e00ff */
[----:B0-----:R-:W-:-:S04]  /*0730*/  LEA R30, P0, R8, UR16, 0x2 ;  /* 0x00000010081e7c11 */ /* 0x001fc8000f8010ff */
[----:B------:R-:W-:-:S03]  /*0740*/  LEA.HI.X R31, R8, UR17, RZ, 0x2, P0 ;  /* 0x00000011081f7c11 */ /* 0x000fc600080f14ff */
[----:B------:R-:W-:-:S04]  /*0750*/  IMAD.WIDE.U32 R30, R35, UR8, R30 ;  /* 0x00000008231e7c25 */ /* 0x000fc8000f8e001e */
[----:B------:R-:W-:Y:S01]  /*0760*/  IMAD.IADD R27, R31, 0x1, R9 ;  /* 0x000000011f1b7824 */ /* 0x000fe200078e0209 */
[----:B------:R-:W-:Y:S01]  /*0770*/  LOP3.LUT R31, R26, 0xfffffff8, RZ, 0xc0, !PT ;  /* 0xfffffff81a1f7812 */ /* 0x000fe200078ec0ff */
[----:B------:R-:W-:-:S07]  /*0780*/  IMAD.MOV.U32 R9, RZ, RZ, R35 ;  /* 0x000000ffff097224 */ /* 0x000fce00078e0023 */
.L_x_59:
[----:B------:R-:W-:Y:S01]  /*0790*/  IADD3 R18, P0, PT, R30, UR8, RZ ;  /* 0x000000081e127c10 */ /* 0x000fe2000ff1e0ff */
[----:B------:R-:W-:Y:S01]  /*07a0*/  IMAD.U32 R33, RZ, RZ, UR7 ;  /* 0x00000007ff217e24 */ /* 0x000fe2000f8e00ff */
[----:B------:R-:W-:Y:S01]  /*07b0*/  IADD3 R9, P2, PT, R9, 0x8, RZ ;  /* 0x0000000809097810 */ /* 0x000fe20007f5e0ff */
[----:B------:R-:W-:Y:S01]  /*07c0*/  IMAD.MOV.U32 R24, RZ, RZ, R30 ;  /* 0x000000ffff187224 */ /* 0x000fe200078e001e */
[----:B------:R-:W-:Y:S01]  /*07d0*/  IADD3.X R19, PT, PT, R27, UR10, RZ, P0, !PT ;  /* 0x0000000a1b137c10 */ /* 0x000fe200087fe4ff */
[----:B------:R-:W-:Y:S01]  /*07e0*/  IMAD.MOV.U32 R25, RZ, RZ, R27 ;  /* 0x000000ffff197224 */ /* 0x000fe200078e001b */
[----:B------:R-:W-:Y:S01]  /*07f0*/  IADD3 R20, P0, PT, R18, UR8, RZ ;  /* 0x0000000812147c10 */ /* 0x000fe2000ff1e0ff */
[----:B------:R-:W-:Y:S01]  /*0800*/  IMAD.U32 R37, RZ, RZ, UR7 ;  /* 0x00000007ff257e24 */ /* 0x000fe2000f8e00ff */
[----:B------:R-:W-:Y:S01]  /*0810*/  IADD3 R30, P3, PT, R30, R29, RZ ;  /* 0x0000001d1e1e7210 */ /* 0x000fe20007f7e0ff */
[----:B------:R-:W-:Y:S01]  /*0820*/  IMAD.U32 R34, RZ, RZ, UR7 ;  /* 0x00000007ff227e24 */ /* 0x000fe2000f8e00ff */
[----:B------:R-:W-:Y:S01]  /*0830*/  IADD3.X R21, PT, PT, R19, UR10, RZ, P0, !PT ;  /* 0x0000000a13157c10 */ /* 0x000fe200087fe4ff */
[----:B------:R0:W-:Y:S01]  /*0840*/  STG.E desc[UR14][R24.64], R33 ;  /* 0x0000002118007986 */ /* 0x0001e2000c10190e */
[----:B------:R-:W-:Y:S01]  /*0850*/  IADD3 R14, P0, PT, R20, UR8, RZ ;  /* 0x00000008140e7c10 */ /* 0x000fe2000ff1e0ff */
[----:B------:R-:W-:-:S02]  /*0860*/  IMAD.U32 R36, RZ, RZ, UR7 ;  /* 0x00000007ff247e24 */ /* 0x000fc4000f8e00ff */
[----:B------:R-:W-:Y:S01]  /*0870*/  STG.E desc[UR14][R18.64], R37 ;  /* 0x0000002512007986 */ /* 0x000fe2000c10190e */
[----:B------:R-:W-:Y:S01]  /*0880*/  IADD3.X R15, PT, PT, R21, UR10, RZ, P0, !PT ;  /* 0x0000000a150f7c10 */ /* 0x000fe200087fe4ff */
[----:B------:R-:W-:Y:S01]  /*0890*/  IMAD.X R10, RZ, RZ, R10, P2 ;  /* 0x000000ffff0a7224 */ /* 0x000fe200010e060a */
[----:B------:R-:W-:Y:S01]  /*08a0*/  IADD3 R16, P0, PT, R14, UR8, RZ ;  /* 0x000000080e107c10 */ /* 0x000fe2000ff1e0ff */
[----:B------:R1:W-:Y:S01]  /*08b0*/  STG.E desc[UR14][R20.64], R34 ;  /* 0x0000002214007986 */ /* 0x0003e2000c10190e */
[----:B------:R-:W-:Y:S02]  /*08c0*/  IMAD.X R27, R27, 0x1, R32, P3 ;  /* 0x000000011b1b7824 */ /* 0x000fe400018e0620 */
[----:B------:R-:W-:Y:S01]  /*08d0*/  IADD3.X R17, PT, PT, R15, UR10, RZ, P0, !PT ;  /* 0x0000000a0f117c10 */ /* 0x000fe200087fe4ff */
[----:B------:R2:W-:Y:S01]  /*08e0*/  STG.E desc[UR14][R14.64], R33 ;  /* 0x000000210e007986 */ /* 0x0005e2000c10190e */
[----:B------:R-:W-:-:S03]  /*08f0*/  IADD3 R22, P0, PT, R16, UR8, RZ ;  /* 0x0000000810167c10 */ /* 0x000fc6000ff1e0ff */
[----:B------:R2:W-:Y:S01]  /*0900*/  STG.E desc[UR14][R16.64], R36 ;  /* 0x0000002410007986 */ /* 0x0005e2000c10190e */
[----:B------:R-:W-:Y:S02]  /*0910*/  IADD3.X R23, PT, PT, R17, UR10, RZ, P0, !PT ;  /* 0x0000000a11177c10 */ /* 0x000fe400087fe4ff */
[----:B0-----:R-:W-:Y:S01]  /*0920*/  IADD3 R24, P0, PT, R22, UR8, RZ ;  /* 0x0000000816187c10 */ /* 0x001fe2000ff1e0ff */
[----:B-1----:R-:W-:Y:S02]  /*0930*/  IMAD.U32 R21, RZ, RZ, UR7 ;  /* 0x00000007ff157e24 */ /* 0x002fe4000f8e00ff */
[----:B------:R-:W-:Y:S01]  /*0940*/  IMAD.U32 R20, RZ, RZ, UR7 ;  /* 0x00000007ff147e24 */ /* 0x000fe2000f8e00ff */
[----:B------:R-:W-:Y:S02]  /*0950*/  IADD3.X R25, PT, PT, R23, UR10, RZ, P0, !PT ;  /* 0x0000000a17197c10 */ /* 0x000fe400087fe4ff */
[----:B------:R-:W-:Y:S01]  /*0960*/  IADD3 R18, P0, PT, R24, UR8, RZ ;  /* 0x0000000818127c10 */ /* 0x000fe2000ff1e0ff */
[----:B------:R2:W-:Y:S03]  /*0970*/  STG.E desc[UR14][R22.64], R21 ;  /* 0x0000001516007986 */ /* 0x0005e6000c10190e */
[----:B------:R-:W-:Y:S01]  /*0980*/  IADD3.X R19, PT, PT, R25, UR10, RZ, P0, !PT ;  /* 0x0000000a19137c10 */ /* 0x000fe200087fe4ff */
[----:B------:R2:W-:Y:S01]  /*0990*/  STG.E desc[UR14][R24.64], R37 ;  /* 0x0000002518007986 */ /* 0x0005e2000c10190e */
[----:B------:R-:W-:-:S03]  /*09a0*/  IADD3 R31, P0, PT, R31, -0x8, RZ ;  /* 0xfffffff81f1f7810 */ /* 0x000fc60007f1e0ff */
[----:B------:R2:W-:Y:S01]  /*09b0*/  STG.E desc[UR14][R18.64], R20 ;  /* 0x0000001412007986 */ /* 0x0005e2000c10190e */
[----:B------:R-:W-:Y:S02]  /*09c0*/  IADD3.X R28, PT, PT, R28, -0x1, RZ, P0, !PT ;  /* 0xffffffff1c1c7810 */ /* 0x000fe400007fe4ff */
[----:B------:R-:W-:-:S04]  /*09d0*/  ISETP.NE.U32.AND P0, PT, R31, RZ, PT ;  /* 0x000000ff1f00720c */ /* 0x000fc80003f05070 */
[----:B------:R-:W-:-:S13]  /*09e0*/  ISETP.NE.AND.EX P0, PT, R28, RZ, PT, P0 ;  /* 0x000000ff1c00720c */ /* 0x000fda0003f05300 */
[----:B--2---:R-:W-:Y:S05]  /*09f0*/  @P0 BRA `(.L_x_59) ;  /* 0xfffffffc00640947 */ /* 0x004fea000383ffff */
.L_x_58:
[----:B------:R-:W-:Y:S05]  /*0a00*/  BSYNC.RECONVERGENT B2 ;  /* 0x0000000000027941 */ /* 0x000fea0003800200 */
.L_x_57:
[----:B------:R-:W-:Y:S05]  /*0a10*/  @!P1 BRA `(.L_x_56) ;  /* 0x0000000000f49947 */ /* 0x000fea0003800000 */
[C---:B------:R-:W-:Y:S01]  /*0a20*/  LOP3.LUT R14, R26.reuse, 0x7, RZ, 0xc0, !PT ;  /* 0x000000071a0e7812 */ /* 0x040fe200078ec0ff */
[----:B------:R-:W-:Y:S01]  /*0a30*/  BSSY.RECONVERGENT B2, `(.L_x_60) ;  /* 0x000001b000027945 */ /* 0x000fe20003800200 */
[----:B------:R-:W-:Y:S02]  /*0a40*/  LOP3.LUT P1, RZ, R26, 0x3, RZ, 0xc0, !PT ;  /* 0x000000031aff7812 */ /* 0x000fe4000782c0ff */
[----:B------:R-:W-:-:S04]  /*0a50*/  ISETP.GE.U32.AND P0, PT, R14, 0x4, PT ;  /* 0x000000040e00780c */ /* 0x000fc80003f06070 */
[----:B------:R-:W-:-:S13]  /*0a60*/  ISETP.GE.U32.AND.EX P0, PT, RZ, RZ, PT, P0 ;  /* 0x000000ffff00720c */ /* 0x000fda0003f06100 */
[----:B------:R-:W-:Y:S05]  /*0a70*/  @!P0 BRA `(.L_x_61) ;  /* 0x0000000000588947 */ /* 0x000fea0003800000 */
[-C--:B------:R-:W-:Y:S02]  /*0a80*/  IMAD R14, R10, R11.reuse, RZ ;  /* 0x0000000b0a0e7224 */ /* 0x080fe400078e02ff */
[----:B------:R-:W-:-:S04]  /*0a90*/  IMAD.WIDE.U32 R18, R9, R11, RZ ;  /* 0x0000000b09127225 */ /* 0x000fc800078e00ff */
[----:B------:R-:W-:Y:S01]  /*0aa0*/  IMAD R15, R9, R2, R14 ;  /* 0x00000002090f7224 */ /* 0x000fe200078e020e */
[----:B------:R-:W-:Y:S01]  /*0ab0*/  LEA R14, P0, R18, R12, 0x2 ;  /* 0x0000000c120e7211 */ /* 0x000fe200078010ff */
[----:B------:R-:W-:Y:S02]  /*0ac0*/  IMAD.U32 R23, RZ, RZ, UR7 ;  /* 0x00000007ff177e24 */ /* 0x000fe4000f8e00ff */
[----:B------:R-:W-:Y:S01]  /*0ad0*/  IMAD.IADD R15, R19, 0x1, R15 ;  /* 0x00000001130f7824 */ /* 0x000fe200078e020f */
[----:B------:R-:W-:Y:S01]  /*0ae0*/  IADD3 R16, P2, PT, R14, UR8, RZ ;  /* 0x000000080e107c10 */ /* 0x000fe2000ff5e0ff */
[----:B------:R-:W-:Y:S02]  /*0af0*/  IMAD.U32 R25, RZ, RZ, UR7 ;  /* 0x00000007ff197e24 */ /* 0x000fe4000f8e00ff */
[----:B------:R-:W-:Y:S01]  /*0b00*/  IMAD.U32 R27, RZ, RZ, UR7 ;  /* 0x00000007ff1b7e24 */ /* 0x000fe2000f8e00ff */
[----:B------:R-:W-:Y:S01]  /*0b10*/  LEA.HI.X R15, R18, R13, R15, 0x2, P0 ;  /* 0x0000000d120f7211 */ /* 0x000fe200000f140f */
[----:B------:R-:W-:Y:S01]  /*0b20*/  IMAD.U32 R29, RZ, RZ, UR7 ;  /* 0x00000007ff1d7e24 */ /* 0x000fe2000f8e00ff */
[----:B------:R-:W-:-:S02]  /*0b30*/  IADD3 R20, P0, PT, R16, UR8, RZ ;  /* 0x0000000810147c10 */ /* 0x000fc4000ff1e0ff */
[----:B------:R-:W-:Y:S01]  /*0b40*/  IADD3.X R17, PT, PT, R15, UR10, RZ, P2, !PT ;  /* 0x0000000a0f117c10 */ /* 0x000fe200097fe4ff */
[----:B------:R0:W-:Y:S01]  /*0b50*/  STG.E desc[UR14][R14.64], R23 ;  /* 0x000000170e007986 */ /* 0x0001e2000c10190e */
[----:B------:R-:W-:Y:S02]  /*0b60*/  IADD3 R18, P2, PT, R20, UR8, RZ ;  /* 0x0000000814127c10 */ /* 0x000fe4000ff5e0ff */
[----:B------:R-:W-:Y:S01]  /*0b70*/  IADD3.X R21, PT, PT, R17, UR10, RZ, P0, !PT ;  /* 0x0000000a11157c10 */ /* 0x000fe200087fe4ff */
[----:B------:R0:W-:Y:S01]  /*0b80*/  STG.E desc[UR14][R16.64], R25 ;  /* 0x0000001910007986 */ /* 0x0001e2000c10190e */
[----:B------:R-:W-:Y:S02]  /*0b90*/  IADD3 R9, P0, PT, R9, 0x4, RZ ;  /* 0x0000000409097810 */ /* 0x000fe40007f1e0ff */
[----:B------:R-:W-:Y:S01]  /*0ba0*/  IADD3.X R19, PT, PT, R21, UR10, RZ, P2, !PT ;  /* 0x0000000a15137c10 */ /* 0x000fe200097fe4ff */
[----:B------:R0:W-:Y:S02]  /*0bb0*/  STG.E desc[UR14][R20.64], R27 ;  /* 0x0000001b14007986 */ /* 0x0001e4000c10190e */
[----:B------:R-:W-:-:S02]  /*0bc0*/  IMAD.X R10, RZ, RZ, R10, P0 ;  /* 0x000000ffff0a7224 */ /* 0x000fc400000e060a */
[----:B------:R0:W-:Y:S06]  /*0bd0*/  STG.E desc[UR14][R18.64], R29 ;  /* 0x0000001d12007986 */ /* 0x0001ec000c10190e */
.L_x_61:
[----:B------:R-:W-:Y:S05]  /*0be0*/  BSYNC.RECONVERGENT B2 ;  /* 0x0000000000027941 */ /* 0x000fea0003800200 */
.L_x_60:
[----:B------:R-:W-:Y:S05]  /*0bf0*/  @!P1 BRA `(.L_x_56) ;  /* 0x00000000007c9947 */ /* 0x000fea0003800000 */
[C---:B0-----:R-:W-:Y:S01]  /*0c00*/  LOP3.LUT R14, R26.reuse, 0x3, RZ, 0xc0, !PT ;  /* 0x000000031a0e7812 */ /* 0x041fe200078ec0ff */
[----:B------:R-:W-:Y:S01]  /*0c10*/  BSSY.RECONVERGENT B2, `(.L_x_62) ;  /* 0x0000015000027945 */ /* 0x000fe20003800200 */
[----:B------:R-:W-:Y:S02]  /*0c20*/  LOP3.LUT R26, R26, 0x1, RZ, 0xc0, !PT ;  /* 0x000000011a1a7812 */ /* 0x000fe400078ec0ff */
[----:B------:R-:W-:Y:S02]  /*0c30*/  ISETP.NE.U32.AND P1, PT, R14, 0x1, PT ;  /* 0x000000010e00780c */ /* 0x000fe40003f25070 */
[----:B------:R-:W-:Y:S02]  /*0c40*/  ISETP.NE.U32.AND P0, PT, R26, 0x1, PT ;  /* 0x000000011a00780c */ /* 0x000fe40003f05070 */
[----:B------:R-:W-:Y:S02]  /*0c50*/  ISETP.NE.AND.EX P1, PT, RZ, RZ, PT, P1 ;  /* 0x000000ffff00720c */ /* 0x000fe40003f25310 */
[----:B------:R-:W-:-:S11]  /*0c60*/  ISETP.NE.U32.AND.EX P0, PT, RZ, RZ, PT, P0 ;  /* 0x000000ffff00720c */ /* 0x000fd60003f05100 */
        /* <DEDUP_REMOVED lines=8> */
[----:B------:R-:W-:-:S03]  /*0cf0*/  IMAD.U32 R15, RZ, RZ, UR7 ;  /* 0x00000007ff0f7e24 */ /* 0x000fc6000f8e00ff */
[----:B------:R-:W-:Y:S02]  /*0d00*/  LEA.HI.X R17, R14, R13, R17, 0x2, P1 ;  /* 0x0000000d0e117211 */ /* 0x000fe400008f1411 */
[----:B------:R-:W-:Y:S02]  /*0d10*/  IADD3 R9, P1, PT, R9, 0x2, RZ ;  /* 0x0000000209097810 */ /* 0x000fe40007f3e0ff */
[----:B------:R-:W-:Y:S01]  /*0d20*/  IADD3.X R19, PT, PT, R17, UR10, RZ, P2, !PT ;  /* 0x0000000a11137c10 */ /* 0x000fe200097fe4ff */
[----:B------:R0:W-:Y:S02]  /*0d30*/  STG.E desc[UR14][R16.64], R15 ;  /* 0x0000000f10007986 */ /* 0x0001e4000c10190e */
[----:B------:R-:W-:Y:S02]  /*0d40*/  IMAD.X R10, RZ, RZ, R10, P1 ;  /* 0x000000ffff0a7224 */ /* 0x000fe400008e060a */
[----:B------:R0:W-:Y:S06]  /*0d50*/  STG.E desc[UR14][R18.64], R21 ;  /* 0x0000001512007986 */ /* 0x0001ec000c10190e */
.L_x_63:
[----:B------:R-:W-:Y:S05]  /*0d60*/  BSYNC.RECONVERGENT B2 ;  /* 0x0000000000027941 */ /* 0x000fea0003800200 */
.L_x_62:
[-C--:B------:R-:W-:Y:S02]  /*0d70*/  @!P0 IMAD R10, R10, R11.reuse, RZ ;  /* 0x0000000b0a0a8224 */ /* 0x080fe400078e02ff */
[----:B0-----:R-:W-:-:S04]  /*0d80*/  @!P0 IMAD.WIDE.U32 R14, R9, R11, RZ ;  /* 0x0000000b090e8225 */ /* 0x001fc800078e00ff */
[----:B------:R-:W-:Y:S01]  /*0d90*/  @!P0 IMAD R9, R9, R2, R10 ;  /* 0x0000000209098224 */ /* 0x000fe200078e020a */
[----:B------:R-:W-:-:S03]  /*0da0*/  @!P0 LEA R16, P1, R14, R12, 0x2 ;  /* 0x0000000c0e108211 */ /* 0x000fc600078210ff */
[----:B------:R-:W-:-:S05]  /*0db0*/  @!P0 IMAD.IADD R9, R15, 0x1, R9 ;  /* 0x000000010f098824 */ /* 0x000fca00078e0209 */
[----:B------:R-:W-:Y:S01]  /*0dc0*/  @!P0 LEA.HI.X R17, R14, R13, R9, 0x2, P1 ;  /* 0x0000000d0e118211 */ /* 0x000fe200008f1409 */
[----:B------:R-:W-:-:S05]  /*0dd0*/  IMAD.U32 R9, RZ, RZ, UR7 ;  /* 0x00000007ff097e24 */ /* 0x000fca000f8e00ff */
[----:B------:R1:W-:Y:S02]  /*0de0*/  @!P0 STG.E desc[UR14][R16.64], R9 ;  /* 0x0000000910008986 */ /* 0x0003e4000c10190e */
.L_x_56:
[----:B------:R-:W-:Y:S05]  /*0df0*/  BSYNC.RECONVERGENT B1 ;  /* 0x0000000000017941 */ /* 0x000fea0003800200 */
.L_x_55:
[----:B------:R-:W-:Y:S01]  /*0e00*/  IADD3 R10, P1, PT, R35, 0x1, RZ ;  /* 0x00000001230a7810 */ /* 0x000fe20007f3e0ff */
[----:B------:R-:W-:Y:S03]  /*0e10*/  BSSY.RECONVERGENT B1, `(.L_x_64) ;  /* 0x0000048000017945 */ /* 0x000fe60003800200 */
[----:B------:R-:W-:Y:S01]  /*0e20*/  ISETP.GE.U32.AND P0, PT, R10, UR7, PT ;  /* 0x000000070a007c0c */ /* 0x000fe2000bf06070 */
[----:B0-----:R-:W-:-:S05]  /*0e30*/  IMAD.X R18, RZ, RZ, R0, P1 ;  /* 0x000000ffff127224 */ /* 0x001fca00008e0600 */
[----:B------:R-:W-:-:S13]  /*0e40*/  ISETP.GE.U32.AND.EX P0, PT, R18, UR6, PT, P0 ;  /* 0x0000000612007c0c */ /* 0x000fda000bf06100 */
[----:B------:R-:W-:Y:S05]  /*0e50*/  @P0 BRA `(.L_x_65) ;  /* 0x00000004000c0947 */ /* 0x000fea0003800000 */
[C---:B------:R-:W-:Y:S01]  /*0e60*/  IADD3 R19, PT, PT, -R35.reuse, UR4, RZ ;  /* 0x0000000423137c10 */ /* 0x040fe2000fffe1ff */
[-C--:B-1----:R-:W-:Y:S01]  /*0e70*/  IMAD R9, R0, R11.reuse, RZ ;  /* 0x0000000b00097224 */ /* 0x082fe200078e02ff */
[----:B------:R-:W-:Y:S01]  /*0e80*/  BSSY.RECONVERGENT B2, `(.L_x_66) ;  /* 0x0000023000027945 */ /* 0x000fe20003800200 */
[----:B------:R-:W-:Y:S01]  /*0e90*/  IMAD.WIDE.U32 R16, R35, R11, RZ ;  /* 0x0000000b23107225 */ /* 0x000fe200078e00ff */
[----:B------:R-:W-:-:S03]  /*0ea0*/  LOP3.LUT R19, R19, 0x3, RZ, 0xc0, !PT ;  /* 0x0000000313137812 */ /* 0x000fc600078ec0ff */
[----:B------:R-:W-:Y:S01]  /*0eb0*/  IMAD R9, R35, R2, R9 ;  /* 0x0000000223097224 */ /* 0x000fe200078e0209 */
[----:B------:R-:W-:Y:S02]  /*0ec0*/  ISETP.NE.U32.AND P0, PT, R19, RZ, PT ;  /* 0x000000ff1300720c */ /* 0x000fe40003f05070 */
[----:B------:R-:W-:Y:S01]  /*0ed0*/  LEA R14, P1, R16, R6, 0x2 ;  /* 0x00000006100e7211 */ /* 0x000fe200078210ff */
[----:B------:R-:W-:Y:S01]  /*0ee0*/  IMAD.IADD R9, R17, 0x1, R9 ;  /* 0x0000000111097824 */ /* 0x000fe200078e0209 */
[----:B------:R-:W-:-:S04]  /*0ef0*/  ISETP.NE.AND.EX P0, PT, RZ, RZ, PT, P0 ;  /* 0x000000ffff00720c */ /* 0x000fc80003f05300 */
[----:B------:R-:W-:Y:S01]  /*0f00*/  LEA.HI.X R15, R16, R7, R9, 0x2, P1 ;  /* 0x00000007100f7211 */ /* 0x000fe200008f1409 */
[----:B------:R-:W-:Y:S02]  /*0f10*/  IMAD.MOV.U32 R9, RZ, RZ, R10 ;  /* 0x000000ffff097224 */ /* 0x000fe400078e000a */
[----:B------:R-:W-:-:S06]  /*0f20*/  IMAD.MOV.U32 R10, RZ, RZ, R18 ;  /* 0x000000ffff0a7224 */ /* 0x000fcc00078e0012 */
[----:B------:R-:W-:Y:S05]  /*0f30*/  @!P0 BRA `(.L_x_67) ;  /* 0x00000000005c8947 */ /* 0x000fea0003800000 */
[----:B------:R-:W2:Y:S01]  /*0f40*/  LDG.E R21, desc[UR14][R14.64] ;  /* 0x0000000e0e157981 */ /* 0x000ea2000c1e1900 */
[----:B------:R-:W-:Y:S02]  /*0f50*/  IADD3 R16, P0, PT, R14, UR8, RZ ;  /* 0x000000080e107c10 */ /* 0x000fe4000ff1e0ff */
[----:B------:R-:W-:Y:S02]  /*0f60*/  IADD3 R9, P1, PT, R35, 0x2, RZ ;  /* 0x0000000223097810 */ /* 0x000fe40007f3e0ff */
[----:B------:R-:W-:Y:S02]  /*0f70*/  IADD3.X R17, PT, PT, R15, UR10, RZ, P0, !PT ;  /* 0x0000000a0f117c10 */ /* 0x000fe400087fe4ff */
[----:B------:R-:W-:Y:S01]  /*0f80*/  ISETP.NE.U32.AND P0, PT, R19, 0x1, PT ;  /* 0x000000011300780c */ /* 0x000fe20003f05070 */
[----:B------:R-:W-:-:S03]  /*0f90*/  IMAD.X R10, RZ, RZ, R0, P1 ;  /* 0x000000ffff0a7224 */ /* 0x000fc600008e0600 */
[----:B------:R-:W-:Y:S01]  /*0fa0*/  ISETP.NE.AND.EX P0, PT, RZ, RZ, PT, P0 ;  /* 0x000000ffff00720c */ /* 0x000fe20003f05300 */
[----:B--2---:R0:W-:-:S12]  /*0fb0*/  STG.E desc[UR14][R16.64], R21 ;  /* 0x0000001510007986 */ /* 0x0041d8000c10190e */
[----:B------:R-:W-:Y:S05]  /*0fc0*/  @!P0 BRA `(.L_x_67) ;  /* 0x0000000000388947 */ /* 0x000fea0003800000 */
[----:B0-----:R-:W-:Y:S02]  /*0fd0*/  IADD3 R16, P0, PT, R16, UR8, RZ ;  /* 0x0000000810107c10 */ /* 0x001fe4000ff1e0ff */
[----:B------:R-:W-:Y:S02]  /*0fe0*/  IADD3 R9, P1, PT, R35, 0x3, RZ ;  /* 0x0000000323097810 */ /* 0x000fe40007f3e0ff */
[----:B------:R-:W-:Y:S02]  /*0ff0*/  IADD3.X R17, PT, PT, R17, UR10, RZ, P0, !PT ;  /* 0x0000000a11117c10 */ /* 0x000fe400087fe4ff */
[----:B------:R-:W-:Y:S01]  /*1000*/  ISETP.NE.U32.AND P0, PT, R19, 0x2, PT ;  /* 0x000000021300780c */ /* 0x000fe20003f05070 */
[----:B------:R-:W-:Y:S02]  /*1010*/  IMAD.X R10, RZ, RZ, R0, P1 ;  /* 0x000000ffff0a7224 */ /* 0x000fe400008e0600 */
[----:B------:R1:W-:Y:S01]  /*1020*/  STG.E desc[UR14][R16.64], R21 ;  /* 0x0000001510007986 */ /* 0x0003e2000c10190e */
[----:B------:R-:W-:-:S13]  /*1030*/  ISETP.NE.AND.EX P0, PT, RZ, RZ, PT, P0 ;  /* 0x000000ffff00720c */ /* 0x000fda0003f05300 */
[----:B-1----:R-:W-:Y:S05]  /*1040*/  @!P0 BRA `(.L_x_67) ;  /* 0x0000000000188947 */ /* 0x002fea0003800000 */
[----:B------:R-:W2:Y:S01]  /*1050*/  LDG.E R19, desc[UR14][R14.64] ;  /* 0x0000000e0e137981 */ /* 0x000ea2000c1e1900 */
[----:B------:R-:W-:-:S04]  /*1060*/  IADD3 R16, P0, PT, R16, UR8, RZ ;  /* 0x0000000810107c10 */ /* 0x000fc8000ff1e0ff */
[----:B------:R-:W-:Y:S02]  /*1070*/  IADD3.X R17, PT, PT, R17, UR10, RZ, P0, !PT ;  /* 0x0000000a11117c10 */ /* 0x000fe400087fe4ff */
[----:B------:R-:W-:-:S05]  /*1080*/  IADD3 R9, P0, PT, R35, 0x4, RZ ;  /* 0x0000000423097810 */ /* 0x000fca0007f1e0ff */
[----:B------:R-:W-:Y:S01]  /*1090*/  IMAD.X R10, RZ, RZ, R0, P0 ;  /* 0x000000ffff0a7224 */ /* 0x000fe200000e0600 */
[----:B--2---:R1:W-:Y:S07]  /*10a0*/  STG.E desc[UR14][R16.64], R19 ;  /* 0x0000001310007986 */ /* 0x0043ee000c10190e */
.L_x_67:
[----:B------:R-:W-:Y:S05]  /*10b0*/  BSYNC.RECONVERGENT B2 ;  /* 0x0000000000027941 */ /* 0x000fea0003800200 */
.L_x_66:
[----:B------:R-:W-:-:S04]  /*10c0*/  IADD3 R35, P1, PT, R35, -UR4, RZ ;  /* 0x8000000423237c10 */ /* 0x000fc8000ff3e0ff */
[----:B------:R-:W-:Y:S02]  /*10d0*/  ISETP.GT.U32.AND P0, PT, R35, -0x4, PT ;  /* 0xfffffffc2300780c */ /* 0x000fe40003f04070 */
[----:B------:R-:W-:-:S04]  /*10e0*/  IADD3.X R0, PT, PT, R0, ~UR5, RZ, P1, !PT ;  /* 0x8000000500007c10 */ /* 0x000fc80008ffe4ff */
[----:B------:R-:W-:-:S13]  /*10f0*/  ISETP.GT.U32.AND.EX P0, PT, R0, -0x1, PT, P0 ;  /* 0xffffffff0000780c */ /* 0x000fda0003f04100 */
[----:B------:R-:W-:Y:S05]  /*1100*/  @P0 BRA `(.L_x_65) ;  /* 0x0000000000600947 */ /* 0x000fea0003800000 */
[----:B------:R2:W5:Y:S02]  /*1110*/  LDG.E R25, desc[UR14][R14.64] ;  /* 0x0000000e0e197981 */ /* 0x000564000c1e1900 */
.L_x_68:
[-C--:B------:R-:W-:Y:S02]  /*1120*/  IMAD R0, R10, R11.reuse, RZ ;  /* 0x0000000b0a007224 */ /* 0x080fe400078e02ff */
[----:B01-3--:R-:W-:-:S04]  /*1130*/  IMAD.WIDE.U32 R16, R9, R11, RZ ;  /* 0x0000000b09107225 */ /* 0x00bfc800078e00ff */
[----:B------:R-:W-:Y:S01]  /*1140*/  IMAD R19, R9, R2, R0 ;  /* 0x0000000209137224 */ /* 0x000fe200078e0200 */
[----:B------:R-:W-:-:S03]  /*1150*/  LEA R18, P0, R16, R6, 0x2 ;  /* 0x0000000610127211 */ /* 0x000fc600078010ff */
[----:B------:R-:W-:-:S05]  /*1160*/  IMAD.IADD R17, R17, 0x1, R19 ;  /* 0x0000000111117824 */ /* 0x000fca00078e0213 */
[----:B------:R-:W-:-:S05]  /*1170*/  LEA.HI.X R19, R16, R7, R17, 0x2, P0 ;  /* 0x0000000710137211 */ /* 0x000fca00000f1411 */
[----:B-----5:R0:W-:Y:S04]  /*1180*/  STG.E desc[UR14][R18.64], R25 ;  /* 0x0000001912007986 */ /* 0x0201e8000c10190e */
[----:B------:R-:W3:Y:S01]  /*1190*/  LDG.E R27, desc[UR14][R14.64] ;  /* 0x0000000e0e1b7981 */ /* 0x000ee2000c1e1900 */
[----:B------:R-:W-:-:S04]  /*11a0*/  IADD3 R16, P0, PT, R18, UR8, RZ ;  /* 0x0000000812107c10 */ /* 0x000fc8000ff1e0ff */
[----:B------:R-:W-:Y:S02]  /*11b0*/  IADD3 R20, P1, PT, R16, UR8, RZ ;  /* 0x0000000810147c10 */ /* 0x000fe4000ff3e0ff */
[----:B------:R-:W-:-:S04]  /*11c0*/  IADD3.X R17, PT, PT, R19, UR10, RZ, P0, !PT ;  /* 0x0000000a13117c10 */ /* 0x000fc800087fe4ff */
[----:B------:R-:W-:Y:S01]  /*11d0*/  IADD3.X R21, PT, PT, R17, UR10, RZ, P1, !PT ;  /* 0x0000000a11157c10 */ /* 0x000fe20008ffe4ff */
[----:B---3--:R3:W-:Y:S04]  /*11e0*/  STG.E desc[UR14][R16.64], R27 ;  /* 0x0000001b10007986 */ /* 0x0087e8000c10190e */
[----:B------:R3:W-:Y:S04]  /*11f0*/  STG.E desc[UR14][R20.64], R27 ;  /* 0x0000001b14007986 */ /* 0x0007e8000c10190e */
[----:B0-----:R-:W4:Y:S01]  /*1200*/  LDG.E R25, desc[UR14][R14.64] ;  /* 0x0000000e0e197981 */ /* 0x001f22000c1e1900 */
[----:B------:R-:W-:-:S04]  /*1210*/  IADD3 R22, P0, PT, R20, UR8, RZ ;  /* 0x0000000814167c10 */ /* 0x000fc8000ff1e0ff */
[----:B------:R-:W-:Y:S02]  /*1220*/  IADD3.X R23, PT, PT, R21, UR10, RZ, P0, !PT ;  /* 0x0000000a15177c10 */ /* 0x000fe400087fe4ff */
[----:B------:R-:W-:-:S05]  /*1230*/  IADD3 R9, P0, PT, R9, 0x4, RZ ;  /* 0x0000000409097810 */ /* 0x000fca0007f1e0ff */
[----:B------:R-:W-:Y:S01]  /*1240*/  IMAD.X R10, RZ, RZ, R10, P0 ;  /* 0x000000ffff0a7224 */ /* 0x000fe200000e060a */
[----:B------:R-:W-:-:S04]  /*1250*/  ISETP.GE.U32.AND P0, PT, R9, UR7, PT ;  /* 0x0000000709007c0c */ /* 0x000fc8000bf06070 */
[----:B------:R-:W-:Y:S01]  /*1260*/  ISETP.GE.U32.AND.EX P0, PT, R10, UR6, PT, P0 ;  /* 0x000000060a007c0c */ /* 0x000fe2000bf06100 */
[----:B----4-:R3:W-:-:S12]  /*1270*/  STG.E desc[UR14][R22.64], R25 ;  /* 0x0000001916007986 */ /* 0x0107d8000c10190e */
[----:B------:R-:W-:Y:S05]  /*1280*/  @!P0 BRA `(.L_x_68) ;  /* 0xfffffffc00a48947 */ /* 0x000fea000383ffff */
.L_x_65:
[----:B------:R-:W-:Y:S05]  /*1290*/  BSYNC.RECONVERGENT B1 ;  /* 0x0000000000017941 */ /* 0x000fea0003800200 */
.L_x_64:
[C---:B--2---:R-:W-:Y:S01]  /*12a0*/  LEA R14, P0, R4.reuse, R6, 0x2 ;  /* 0x00000006040e7211 */ /* 0x044fe200078010ff */
[----:B------:R-:W-:Y:S02]  /*12b0*/  IMAD.U32 R35, RZ, RZ, UR7 ;  /* 0x00000007ff237e24 */ /* 0x000fe4000f8e00ff */
[----:B------:R-:W-:Y:S01]  /*12c0*/  IMAD.U32 R0, RZ, RZ, UR6 ;  /* 0x00000006ff007e24 */ /* 0x000fe2000f8e00ff */
[----:B------:R-:W-:Y:S01]  /*12d0*/  LEA.HI.X R15, R4, R7, R3, 0x2, P0 ;  /* 0x00000007040f7211 */ /* 0x000fe200000f1403 */
[----:B------:R-:W-:-:S05]  /*12e0*/  IMAD.U32 R3, RZ, RZ, UR7 ;  /* 0x00000007ff037e24 */ /* 0x000fca000f8e00ff */
[----:B------:R2:W-:Y:S01]  /*12f0*/  STG.E desc[UR14][R14.64], R3 ;  /* 0x000000030e007986 */ /* 0x0005e2000c10190e */
[----:B------:R-:W-:Y:S05]  /*1300*/  BRA `(.L_x_69) ;  /* 0x00000000001c7947 */ /* 0x000fea0003800000 */
.L_x_54:
[----:B------:R-:W1:Y:S02]  /*1310*/  LDCU.64 UR16, c[0x0][0x388] ;  /* 0x00007100ff1077ac */ /* 0x000e640008000a00 */
[----:B-1----:R-:W-:-:S04]  /*1320*/  IADD3 R4, P0, PT, R16, UR16, RZ ;  /* 0x0000001010047c10 */ /* 0x002fc8000ff1e0ff */
[----:B------:R-:W-:-:S05]  /*1330*/  IADD3.X R5, PT, PT, R10, UR17, RZ, P0, !PT ;  /* 0x000000110a057c10 */ /* 0x000fca00087fe4ff */
[----:B------:R-:W2:Y:S01]  /*1340*/  LDG.E R3, desc[UR14][R4.64] ;  /* 0x0000000e04037981 */ /* 0x000ea2000c1e1900 */
[----:B------:R-:W-:-:S04]  /*1350*/  IADD3 R14, P0, PT, R4, UR8, RZ ;  /* 0x00000008040e7c10 */ /* 0x000fc8000ff1e0ff */
[----:B0-----:R-:W-:-:S05]  /*1360*/  IADD3.X R15, PT, PT, R5, UR10, RZ, P0, !PT ;  /* 0x0000000a050f7c10 */ /* 0x001fca00087fe4ff */
[----:B--2---:R0:W-:Y:S04]  /*1370*/  STG.E desc[UR14][R14.64], R3 ;  /* 0x000000030e007986 */ /* 0x0041e8000c10190e */
.L_x_69:
[----:B------:R-:W-:Y:S05]  /*1380*/  BSYNC.RECONVERGENT B0 ;  /* 0x0000000000007941 */ /* 0x000fea0003800200 */
.L_x_49:
[----:B------:R-:W-:Y:S05]  /*1390*/  WARPSYNC.ALL ;  /* 0x0000000000007948 */ /* 0x000fea0003800000 */
[----:B------:R-:W4:Y:S01]  /*13a0*/  LDCU.64 UR16, c[0x0][0x3b0] ;  /* 0x00007600ff1077ac */ /* 0x000f220008000a00 */
[----:B------:R-:W-:Y:S01]  /*13b0*/  UIADD3 UR7, UP0, UPT, UR7, 0x1, URZ ;  /* 0x0000000107077890 */ /* 0x000fe2000ff1e0ff */
[----:B------:R-:W-:Y:S01]  /*13c0*/  UMOV UR4, UR11 ;  /* 0x0000000b00047c82 */ /* 0x000fe20008000000 */
[----:B------:R-:W-:Y:S02]  /*13d0*/  UMOV UR5, UR12 ;  /* 0x0000000c00057c82 */ /* 0x000fe40008000000 */
[----:B------:R-:W-:-:S02]  /*13e0*/  UIADD3.X UR6, UPT, UPT, URZ, UR6, URZ, UP0, !UPT ;  /* 0x00000006ff067290 */ /* 0x000fc400087fe4ff */
[----:B----4-:R-:W-:-:S04]  /*13f0*/  UISETP.NE.U32.AND UP0, UPT, UR7, UR16, UPT ;  /* 0x000000100700728c */ /* 0x010fc8000bf05070 */
[----:B------:R-:W-:-:S09]  /*1400*/  UISETP.NE.AND.EX UP0, UPT, UR6, UR17, UPT, UP0 ;  /* 0x000000110600728c */ /* 0x000fd2000bf05300 */
[----:B------:R-:W-:Y:S05]  /*1410*/  BRA.U UP0, `(.L_x_70) ;  /* 0xffffffed00bc7547 */ /* 0x000fea000b83ffff */
.L_x_48:
[----:B------:R-:W-:-:S04]  /*1420*/  ISETP.GE.U32.AND P0, PT, R35, UR16, PT ;  /* 0x0000001023007c0c */ /* 0x000fc8000bf06070 */
[----:B------:R-:W-:-:S13]  /*1430*/  ISETP.GE.U32.AND.EX P0, PT, R0, UR17, PT, P0 ;  /* 0x0000001100007c0c */ /* 0x000fda000bf06100 */
[----:B------:R-:W-:Y:S05]  /*1440*/  @P0 EXIT ;  /* 0x000000000000094d */ /* 0x000fea0003800000 */
[C---:B01-3--:R-:W-:Y:S01]  /*1450*/  IADD3 R16, PT, PT, -R35.reuse, UR16, RZ ;  /* 0x0000001023107c10 */ /* 0x04bfe2000fffe1ff */
[-C--:B--2---:R-:W-:Y:S01]  /*1460*/  IMAD R3, R0, R11.reuse, RZ ;  /* 0x0000000b00037224 */ /* 0x084fe200078e02ff */
[C---:B------:R-:W-:Y:S01]  /*1470*/  IADD3 R9, P2, PT, R35.reuse, -UR16, RZ ;  /* 0x8000001023097c10 */ /* 0x040fe2000ff5e0ff */
[----:B------:R-:W-:Y:S01]  /*1480*/  IMAD.WIDE.U32 R4, R35, R11, RZ ;  /* 0x0000000b23047225 */ /* 0x000fe200078e00ff */
[----:B------:R-:W-:Y:S01]  /*1490*/  LOP3.LUT R16, R16, 0x3, RZ, 0xc0, !PT ;  /* 0x0000000310107812 */ /* 0x000fe200078ec0ff */
[----:B------:R-:W0:Y:S01]  /*14a0*/  LDCU.128 UR4, c[0x0][0x390] ;  /* 0x00007200ff0477ac */ /* 0x000e220008000c00 */
[----:B------:R-:W-:Y:S01]  /*14b0*/  ISETP.GT.U32.AND P0, PT, R9, -0x4, PT ;  /* 0xfffffffc0900780c */ /* 0x000fe20003f04070 */
[----:B------:R-:W-:Y:S01]  /*14c0*/  IMAD R3, R35, R2, R3 ;  /* 0x0000000223037224 */ /* 0x000fe200078e0203 */
[----:B------:R-:W-:Y:S01]  /*14d0*/  ISETP.NE.U32.AND P1, PT, R16, RZ, PT ;  /* 0x000000ff1000720c */ /* 0x000fe20003f25070 */
[----:B------:R-:W-:Y:S01]  /*14e0*/  IMAD.SHL.U32 R9, R4, 0x4, RZ ;  /* 0x0000000404097824 */ /* 0x000fe200078e00ff */
[----:B------:R-:W-:Y:S01]  /*14f0*/  BSSY.RECONVERGENT B0, `(.L_x_71) ;  /* 0x000001f000007945 */ /* 0x000fe20003800200 */
[----:B------:R-:W-:Y:S01]  /*1500*/  IMAD.IADD R3, R5, 0x1, R3 ;  /* 0x0000000105037824 */ /* 0x000fe200078e0203 */
[----:B------:R-:W-:-:S02]  /*1510*/  ISETP.NE.AND.EX P1, PT, RZ, RZ, PT, P1 ;  /* 0x000000ffff00720c */ /* 0x000fc40003f25310 */
[----:B------:R-:W-:Y:S02]  /*1520*/  IADD3.X R5, PT, PT, R0, ~UR17, RZ, P2, !PT ;  /* 0x8000001100057c10 */ /* 0x000fe400097fe4ff */
[----:B------:R-:W-:Y:S02]  /*1530*/  SHF.L.U64.HI R3, R4, 0x2, R3 ;  /* 0x0000000204037819 */ /* 0x000fe40000010203 */
[----:B------:R-:W-:Y:S02]  /*1540*/  IADD3 R12, P2, PT, R9, R6, RZ ;  /* 0x00000006090c7210 */ /* 0x000fe40007f5e0ff */
[----:B------:R-:W-:-:S03]  /*1550*/  ISETP.GT.U32.AND.EX P0, PT, R5, -0x1, PT, P0 ;  /* 0xffffffff0500780c */ /* 0x000fc60003f04100 */
[----:B------:R-:W-:Y:S02]  /*1560*/  IMAD.X R13, R3, 0x1, R7, P2 ;  /* 0x00000001030d7824 */ /* 0x000fe400010e0607 */
[----:B0-----:R-:W-:Y:S08]  /*1570*/  @!P1 BRA `(.L_x_72) ;  /* 0x0000000000589947 */ /* 0x001ff00003800000 */
[----:B------:R-:W-:Y:S01]  /*1580*/  IADD3 R35, P2, PT, R35, R16, RZ ;  /* 0x0000001023237210 */ /* 0x000fe20007f5e0ff */
[----:B------:R-:W-:Y:S01]  /*1590*/  IMAD.MOV.U32 R17, RZ, RZ, RZ ;  /* 0x000000ffff117224 */ /* 0x000fe200078e00ff */
[----:B------:R-:W-:Y:S01]  /*15a0*/  LEA R9, P1, R8, R9, 0x2 ;  /* 0x0000000908097211 */ /* 0x000fe200078210ff */
[C---:B------:R-:W-:Y:S01]  /*15b0*/  IMAD.SHL.U32 R14, R11.reuse, 0x4, RZ ;  /* 0x000000040b0e7824 */ /* 0x040fe200078e00ff */
[----:B------:R-:W-:Y:S01]  /*15c0*/  SHF.L.U64.HI R15, R11, 0x2, R2 ;  /* 0x000000020b0f7819 */ /* 0x000fe20000010202 */
[----:B------:R-:W-:Y:S01]  /*15d0*/  IMAD.X R0, R0, 0x1, R17, P2 ;  /* 0x0000000100007824 */ /* 0x000fe200010e0611 */
[----:B------:R-:W-:-:S09]  /*15e0*/  LEA.HI.X R10, R8, R3, RZ, 0x2, P1 ;  /* 0x00000003080a7211 */ /* 0x000fd200008f14ff */
.L_x_73:
[----:B0-----:R-:W-:Y:S01]  /*15f0*/  IADD3 R4, P1, PT, R9, UR4, RZ ;  /* 0x0000000409047c10 */ /* 0x001fe2000ff3e0ff */
[----:B------:R-:W-:-:S03]  /*1600*/  IMAD.MOV.U32 R19, RZ, RZ, -0x1 ;  /* 0xffffffffff137424 */ /* 0x000fc600078e00ff */
[----:B------:R-:W-:-:S05]  /*1610*/  IADD3.X R5, PT, PT, R10, UR5, RZ, P1, !PT ;  /* 0x000000050a057c10 */ /* 0x000fca0008ffe4ff */
[----:B------:R0:W-:Y:S04]  /*1620*/  STG.E desc[UR14][R4.64], R19 ;  /* 0x0000001304007986 */ /* 0x0001e8000c10190e */
[----:B------:R-:W2:Y:S01]  /*1630*/  LDG.E R3, desc[UR14][R12.64] ;  /* 0x0000000e0c037981 */ /* 0x000ea2000c1e1900 */
[C---:B------:R-:W-:Y:S02]  /*1640*/  IADD3 R6, P1, PT, R9.reuse, UR6, RZ ;  /* 0x0000000609067c10 */ /* 0x040fe4000ff3e0ff */
[----:B------:R-:W-:Y:S02]  /*1650*/  IADD3 R9, P2, PT, R9, R14, RZ ;  /* 0x0000000e09097210 */ /* 0x000fe40007f5e0ff */
[----:B------:R-:W-:Y:S02]  /*1660*/  IADD3.X R7, PT, PT, R10, UR7, RZ, P1, !PT ;  /* 0x000000070a077c10 */ /* 0x000fe40008ffe4ff */
[----:B------:R-:W-:Y:S01]  /*1670*/  IADD3 R16, P1, PT, R16, -0x1, RZ ;  /* 0xffffffff10107810 */ /* 0x000fe20007f3e0ff */
[----:B------:R-:W-:-:S03]  /*1680*/  IMAD.X R10, R10, 0x1, R15, P2 ;  /* 0x000000010a0a7824 */ /* 0x000fc600010e060f */
[----:B------:R-:W-:Y:S02]  /*1690*/  IADD3.X R17, PT, PT, R17, -0x1, RZ, P1, !PT ;  /* 0xffffffff11117810 */ /* 0x000fe40000ffe4ff */
[----:B------:R-:W-:-:S04]  /*16a0*/  ISETP.NE.U32.AND P1, PT, R16, RZ, PT ;  /* 0x000000ff1000720c */ /* 0x000fc80003f25070 */
[----:B------:R-:W-:Y:S01]  /*16b0*/  ISETP.NE.AND.EX P1, PT, R17, RZ, PT, P1 ;  /* 0x000000ff1100720c */ /* 0x000fe20003f25310 */
[----:B--2---:R0:W-:-:S12]  /*16c0*/  STG.E desc[UR14][R6.64], R3 ;  /* 0x0000000306007986 */ /* 0x0041d8000c10190e */
[----:B------:R-:W-:Y:S05]  /*16d0*/  @P1 BRA `(.L_x_73) ;  /* 0xfffffffc00c41947 */ /* 0x000fea000383ffff */
.L_x_72:
[----:B------:R-:W-:Y:S05]  /*16e0*/  BSYNC.RECONVERGENT B0 ;  /* 0x0000000000007941 */ /* 0x000fea0003800200 */
.L_x_71:
[----:B------:R-:W-:Y:S05]  /*16f0*/  @P0 EXIT ;  /* 0x000000000000094d */ /* 0x000fea0003800000 */
[C---:B------:R-:W-:Y:S01]  /*1700*/  IMAD.SHL.U32 R24, R35.reuse, 0x4, RZ ;  /* 0x0000000423187824 */ /* 0x040fe200078e00ff */
[----:B------:R-:W1:Y:S01]  /*1710*/  LDCU.128 UR4, c[0x0][0x390] ;  /* 0x00007200ff0477ac */ /* 0x000e620008000c00 */
[C---:B0-----:R-:W-:Y:S01]  /*1720*/  SHF.L.U64.HI R7, R35.reuse, 0x2, R0 ;  /* 0x0000000223077819 */ /* 0x041fe20000010200 */
[-C--:B------:R-:W-:Y:S02]  /*1730*/  IMAD R3, R0, R11.reuse, RZ ;  /* 0x0000000b00037224 */ /* 0x080fe400078e02ff */
[C---:B------:R-:W-:Y:S01]  /*1740*/  IADD3 R18, P3, PT, R24.reuse, 0x4, RZ ;  /* 0x0000000418127810 */ /* 0x040fe20007f7e0ff */
[----:B------:R-:W0:Y:S01]  /*1750*/  LDCU.128 UR8, c[0x0][0x390] ;  /* 0x00007200ff0877ac */ /* 0x000e220008000c00 */
[----:B------:R-:W-:Y:S01]  /*1760*/  IADD3 R20, P2, PT, R24, 0x8, RZ ;  /* 0x0000000818147810 */ /* 0x000fe20007f5e0ff */
[----:B------:R-:W-:-:S04]  /*1770*/  IMAD.WIDE.U32 R4, R35, R11, RZ ;  /* 0x0000000b23047225 */ /* 0x000fc800078e00ff */
[----:B------:R-:W-:Y:S01]  /*1780*/  IMAD.X R10, RZ, RZ, R7, P3 ;  /* 0x000000ffff0a7224 */ /* 0x000fe200018e0607 */
[----:B------:R-:W-:Y:S01]  /*1790*/  IADD3 R24, P3, PT, R24, 0xc, RZ ;  /* 0x0000000c18187810 */ /* 0x000fe20007f7e0ff */
[----:B------:R-:W-:Y:S02]  /*17a0*/  IMAD R3, R35, R2, R3 ;  /* 0x0000000223037224 */ /* 0x000fe400078e0203 */
[----:B------:R-:W-:Y:S02]  /*17b0*/  IMAD R9, R10, R11, RZ ;  /* 0x0000000b0a097224 */ /* 0x000fe400078e02ff */
[--C-:B------:R-:W-:Y:S02]  /*17c0*/  IMAD.X R16, RZ, RZ, R7.reuse, P2 ;  /* 0x000000ffff107224 */ /* 0x100fe400010e0607 */
[----:B------:R-:W-:Y:S02]  /*17d0*/  IMAD.X R10, RZ, RZ, R7, P3 ;  /* 0x000000ffff0a7224 */ /* 0x000fe400018e0607 */
[----:B------:R-:W-:-:S02]  /*17e0*/  IMAD.IADD R3, R5, 0x1, R3 ;  /* 0x0000000105037824 */ /* 0x000fc400078e0203 */
[----:B------:R-:W-:Y:S02]  /*17f0*/  IMAD.SHL.U32 R5, R4, 0x4, RZ ;  /* 0x0000000404057824 */ /* 0x000fe400078e00ff */
[----:B------:R-:W-:Y:S01]  /*1800*/  IMAD R27, R18, R2, R9 ;  /* 0x00000002121b7224 */ /* 0x000fe200078e0209 */
[----:B------:R-:W-:Y:S01]  /*1810*/  SHF.L.U64.HI R6, R4, 0x2, R3 ;  /* 0x0000000204067819 */ /* 0x000fe20000010203 */
[-C--:B------:R-:W-:Y:S01]  /*1820*/  IMAD R7, R16, R11.reuse, RZ ;  /* 0x0000000b10077224 */ /* 0x080fe200078e02ff */
[C---:B0-----:R-:W-:Y:S01]  /*1830*/  IADD3 R3, P1, PT, R5.reuse, UR10, RZ ;  /* 0x0000000a05037c10 */ /* 0x041fe2000ff3e0ff */
[-C--:B------:R-:W-:Y:S01]  /*1840*/  IMAD R9, R10, R11.reuse, RZ ;  /* 0x0000000b0a097224 */ /* 0x080fe200078e02ff */
[----:B------:R-:W-:Y:S01]  /*1850*/  IADD3 R5, P0, PT, R5, UR8, RZ ;  /* 0x0000000805057c10 */ /* 0x000fe2000ff1e0ff */
[-C--:B-1----:R-:W-:Y:S01]  /*1860*/  IMAD.WIDE.U32 R14, R18, R11.reuse, UR6 ;  /* 0x00000006120e7e25 */ /* 0x082fe2000f8e000b */
[C---:B------:R-:W-:Y:S02]  /*1870*/  IADD3.X R4, PT, PT, R6.reuse, UR11, RZ, P1, !PT ;  /* 0x0000000b06047c10 */ /* 0x040fe40008ffe4ff */
[----:B------:R-:W-:Y:S01]  /*1880*/  IADD3.X R6, PT, PT, R6, UR9, RZ, P0, !PT ;  /* 0x0000000906067c10 */ /* 0x000fe200087fe4ff */
[----:B------:R-:W-:-:S04]  /*1890*/  IMAD.WIDE.U32 R16, R18, R11, UR4 ;  /* 0x0000000412107e25 */ /* 0x000fc8000f8e000b */
[----:B------:R-:W-:-:S04]  /*18a0*/  IMAD.WIDE.U32 R18, R20, R11, UR6 ;  /* 0x0000000614127e25 */ /* 0x000fc8000f8e000b */
[----:B------:R-:W-:Y:S01]  /*18b0*/  IMAD R29, R20, R2, R7 ;  /* 0x00000002141d7224 */ /* 0x000fe200078e0207 */
[----:B------:R-:W-:Y:S01]  /*18c0*/  SHF.L.U64.HI R7, R11, 0x4, R2 ;  /* 0x000000040b077819 */ /* 0x000fe20000010202 */
[----:B------:R-:W-:-:S04]  /*18d0*/  IMAD.WIDE.U32 R22, R24, R11, UR6 ;  /* 0x0000000618167e25 */ /* 0x000fc8000f8e000b */
[----:B------:R-:W-:Y:S01]  /*18e0*/  IMAD R31, R24, R2, R9 ;  /* 0x00000002181f7224 */ /* 0x000fe200078e0209 */
[----:B------:R-:W-:Y:S01]  /*18f0*/  SHF.R.U32.HI R9, RZ, 0x1e, R8 ;  /* 0x0000001eff097819 */ /* 0x000fe20000011608 */
[----:B------:R-:W-:-:S04]  /*1900*/  IMAD.WIDE.U32 R20, R20, R11, UR4 ;  /* 0x0000000414147e25 */ /* 0x000fc8000f8e000b */
[----:B------:R-:W-:-:S04]  /*1910*/  IMAD.WIDE.U32 R24, R24, R11, UR4 ;  /* 0x0000000418187e25 */ /* 0x000fc8000f8e000b */
[----:B------:R-:W-:Y:S02]  /*1920*/  IMAD.SHL.U32 R2, R8, 0x4, RZ ;  /* 0x0000000408027824 */ /* 0x000fe400078e00ff */
[----:B------:R-:W-:Y:S02]  /*1930*/  IMAD.SHL.U32 R11, R11, 0x10, RZ ;  /* 0x000000100b0b7824 */ /* 0x000fe400078e00ff */
[----:B------:R-:W-:Y:S02]  /*1940*/  IMAD.IADD R10, R15, 0x1, R27 ;  /* 0x000000010f0a7824 */ /* 0x000fe400078e021b */
[----:B------:R-:W-:Y:S02]  /*1950*/  IMAD.IADD R32, R27, 0x1, R17 ;  /* 0x000000011b207824 */ /* 0x000fe400078e0211 */
[----:B------:R-:W-:Y:S02]  /*1960*/  IMAD.IADD R34, R19, 0x1, R29 ;  /* 0x0000000113227824 */ /* 0x000fe400078e021d */
[----:B------:R-:W-:-:S02]  /*1970*/  IMAD.IADD R36, R29, 0x1, R21 ;  /* 0x000000011d247824 */ /* 0x000fc400078e0215 */
[----:B------:R-:W-:Y:S02]  /*1980*/  IMAD.IADD R33, R23, 0x1, R31 ;  /* 0x0000000117217824 */ /* 0x000fe400078e021f */
[----:B------:R-:W-:-:S07]  /*1990*/  IMAD.IADD R8, R31, 0x1, R25 ;  /* 0x000000011f087824 */ /* 0x000fce00078e0219 */
.L_x_74:
[----:B0-----:R-:W-:Y:S01]  /*19a0*/  IADD3 R26, P0, PT, R2, R5, RZ ;  /* 0x00000005021a7210 */ /* 0x001fe20007f1e0ff */
[----:B------:R-:W-:-:S04]  /*19b0*/  IMAD.MOV.U32 R37, RZ, RZ, -0x1 ;  /* 0xffffffffff257424 */ /* 0x000fc800078e00ff */
[----:B------:R-:W-:-:S05]  /*19c0*/  IMAD.X R27, R9, 0x1, R6, P0 ;  /* 0x00000001091b7824 */ /* 0x000fca00000e0606 */
[----:B------:R-:W-:Y:S04]  /*19d0*/  STG.E desc[UR14][R26.64], R37 ;  /* 0x000000251a007986 */ /* 0x000fe8000c10190e */
[----:B------:R-:W2:Y:S01]  /*19e0*/  LDG.E R31, desc[UR14][R12.64] ;  /* 0x0000000e0c1f7981 */ /* 0x000ea2000c1e1900 */
[----:B------:R-:W-:-:S05]  /*19f0*/  IADD3 R28, P0, PT, R2, R3, RZ ;  /* 0x00000003021c7210 */ /* 0x000fca0007f1e0ff */
[----:B------:R-:W-:Y:S01]  /*1a00*/  IMAD.X R29, R9, 0x1, R4, P0 ;  /* 0x00000001091d7824 */ /* 0x000fe200000e0604 */
[----:B------:R-:W-:-:S04]  /*1a10*/  IADD3 R30, P0, PT, R2, R16, RZ ;  /* 0x00000010021e7210 */ /* 0x000fc80007f1e0ff */
[----:B--2---:R0:W-:Y:S02]  /*1a20*/  STG.E desc[UR14][R28.64], R31 ;  /* 0x0000001f1c007986 */ /* 0x0041e4000c10190e */
[----:B0-----:R-:W-:-:S05]  /*1a30*/  IMAD.X R31, R9, 0x1, R32, P0 ;  /* 0x00000001091f7824 */ /* 0x001fca00000e0620 */
[----:B------:R-:W-:Y:S04]  /*1a40*/  STG.E desc[UR14][R30.64], R37 ;  /* 0x000000251e007986 */ /* 0x000fe8000c10190e */
[----:B------:R-:W2:Y:S01]  /*1a50*/  LDG.E R29, desc[UR14][R12.64] ;  /* 0x0000000e0c1d7981 */ /* 0x000ea2000c1e1900 */
[----:B------:R-:W-:-:S05]  /*1a60*/  IADD3 R26, P0, PT, R2, R14, RZ ;  /* 0x0000000e021a7210 */ /* 0x000fca0007f1e0ff */
[----:B------:R-:W-:-:S05]  /*1a70*/  IMAD.X R27, R9, 0x1, R10, P0 ;  /* 0x00000001091b7824 */ /* 0x000fca00000e060a */
[----:B--2---:R0:W-:Y:S02]  /*1a80*/  STG.E desc[UR14][R26.64], R29 ;  /* 0x0000001d1a007986 */ /* 0x0041e4000c10190e */
[----:B0-----:R-:W-:-:S05]  /*1a90*/  IADD3 R26, P0, PT, R2, R20, RZ ;  /* 0x00000014021a7210 */ /* 0x001fca0007f1e0ff */
        /* <DEDUP_REMOVED lines=8> */
[----:B------:R0:W-:Y:S04]  /*1b20*/  STG.E desc[UR14][R30.64], R37 ;  /* 0x000000251e007986 */ /* 0x0001e8000c10190e */
[----:B------:R-:W2:Y:S01]  /*1b30*/  LDG.E R29, desc[UR14][R12.64] ;  /* 0x0000000e0c1d7981 */ /* 0x000ea2000c1e1900 */
[C---:B------:R-:W-:Y:S02]  /*1b40*/  IADD3 R26, P0, PT, R2.reuse, R22, RZ ;  /* 0x00000016021a7210 */ /* 0x040fe40007f1e0ff */
[----:B------:R-:W-:-:S03]  /*1b50*/  IADD3 R2, P1, PT, R2, R11, RZ ;  /* 0x0000000b02027210 */ /* 0x000fc60007f3e0ff */
[----:B------:R-:W-:Y:S01]  /*1b60*/  IMAD.X R27, R9, 0x1, R33, P0 ;  /* 0x00000001091b7824 */ /* 0x000fe200000e0621 */
[----:B------:R-:W-:Y:S01]  /*1b70*/  IADD3 R35, P0, PT, R35, 0x4, RZ ;  /* 0x0000000423237810 */ /* 0x000fe20007f1e0ff */
[----:B------:R-:W-:-:S04]  /*1b80*/  IMAD.X R9, R9, 0x1, R7, P1 ;  /* 0x0000000109097824 */ /* 0x000fc800008e0607 */
[----:B------:R-:W-:Y:S01]  /*1b90*/  IMAD.X R0, RZ, RZ, R0, P0 ;  /* 0x000000ffff007224 */ /* 0x000fe200000e0600 */
[----:B------:R-:W-:-:S04]  /*1ba0*/  ISETP.GE.U32.AND P0, PT, R35, UR16, PT ;  /* 0x0000001023007c0c */ /* 0x000fc8000bf06070 */
[----:B------:R-:W-:Y:S01]  /*1bb0*/  ISETP.GE.U32.AND.EX P0, PT, R0, UR17, PT, P0 ;  /* 0x0000001100007c0c */ /* 0x000fe2000bf06100 */
[----:B--2---:R0:W-:-:S12]  /*1bc0*/  STG.E desc[UR14][R26.64], R29 ;  /* 0x0000001d1a007986 */ /* 0x0041d8000c10190e */
[----:B------:R-:W-:Y:S05]  /*1bd0*/  @!P0 BRA `(.L_x_74) ;  /* 0xfffffffc00708947 */ /* 0x000fea000383ffff */
[----:B------:R-:W-:Y:S05]  /*1be0*/  EXIT ;  /* 0x000000000000794d */ /* 0x000fea0003800000 */
.L_x_75:
        /* <DEDUP_REMOVED lines=9> */
.L_x_120:


//--------------------- .text._Z18passageTimeKernelAPfPiS0_S0_fmm --------------------------
	.section	.text._Z18passageTimeKernelAPfPiS0_S0_fmm,"ax",@progbits
	.align	128
        .global         _Z18passageTimeKernelAPfPiS0_S0_fmm
        .type           _Z18passageTimeKernelAPfPiS0_S0_fmm,@function
        .size           _Z18passageTimeKernelAPfPiS0_S0_fmm,(.L_x_121 - _Z18passageTimeKernelAPfPiS0_S0_fmm)
        .other          _Z18passageTimeKernelAPfPiS0_S0_fmm,@"STO_CUDA_ENTRY STV_DEFAULT"
_Z18passageTimeKernelAPfPiS0_S0_fmm:
.text._Z18passageTimeKernelAPfPiS0_S0_fmm:
        /* <DEDUP_REMOVED lines=11> */
[----:B------:R-:W0:Y:S01]  /*00b0*/  LDCU.64 UR4, c[0x0][0x380] ;  /* 0x00007000ff0477ac */ /* 0x000e220008000a00 */
[----:B------:R-:W-:Y:S01]  /*00c0*/  IMAD.SHL.U32 R6, R8, 0x4, RZ ;  /* 0x0000000408067824 */ /* 0x000fe200078e00ff */
[----:B------:R-:W-:Y:S01]  /*00d0*/  SHF.R.U32.HI R0, RZ, 0x1e, R8 ;  /* 0x0000001eff007819 */ /* 0x000fe20000011608 */
[----:B------:R-:W1:Y:S01]  /*00e0*/  LDCU.64 UR14, c[0x0][0x358] ;  /* 0x00006b00ff0e77ac */ /* 0x000e620008000a00 */
[----:B------:R-:W2:Y:S01]  /*00f0*/  LDCU.64 UR6, c[0x0][0x388] ;  /* 0x00007100ff0677ac */ /* 0x000ea20008000a00 */
[----:B------:R-:W3:Y:S01]  /*0100*/  LDCU.128 UR8, c[0x0][0x390] ;  /* 0x00007200ff0877ac */ /* 0x000ee20008000c00 */
[----:B------:R-:W4:Y:S01]  /*0110*/  LDCU.64 UR16, c[0x0][0x3b0] ;  /* 0x00007600ff1077ac */ /* 0x000f220008000a00 */
[----:B0-----:R-:W-:Y:S01]  /*0120*/  IADD3 R4, P0, PT, R6, UR4, RZ ;  /* 0x0000000406047c10 */ /* 0x001fe2000ff1e0ff */
[----:B------:R-:W0:Y:S03]  /*0130*/  LDCU UR4, c[0x0][0x3a0] ;  /* 0x00007400ff0477ac */ /* 0x000e260008000800 */
[----:B------:R-:W-:-:S05]  /*0140*/  IADD3.X R5, PT, PT, R0, UR5, RZ, P0, !PT ;  /* 0x0000000500057c10 */ /* 0x000fca00087fe4ff */
[----:B-1----:R1:W0:Y:S01]  /*0150*/  LDG.E R4, desc[UR14][R4.64] ;  /* 0x0000000e04047981 */ /* 0x002222000c1e1900 */
[C---:B--2---:R-:W-:Y:S01]  /*0160*/  IADD3 R14, P1, PT, R6.reuse, UR6, RZ ;  /* 0x00000006060e7c10 */ /* 0x044fe2000ff3e0ff */
[----:B------:R-:W-:Y:S01]  /*0170*/  IMAD.MOV.U32 R35, RZ, RZ, RZ ;  /* 0x000000ffff237224 */ /* 0x000fe200078e00ff */
[----:B---3--:R-:W-:Y:S02]  /*0180*/  IADD3 R12, P2, PT, R6, UR8, RZ ;  /* 0x00000008060c7c10 */ /* 0x008fe4000ff5e0ff */
[----:B------:R-:W-:Y:S02]  /*0190*/  IADD3.X R15, PT, PT, R0, UR7, RZ, P1, !PT ;  /* 0x00000007000f7c10 */ /* 0x000fe40008ffe4ff */
[----:B------:R-:W-:Y:S01]  /*01a0*/  IADD3 R6, P1, PT, R6, UR10, RZ ;  /* 0x0000000a06067c10 */ /* 0x000fe2000ff3e0ff */
[----:B----4-:R-:W-:Y:S01]  /*01b0*/  UISETP.GE.U32.AND UP0, UPT, UR16, 0x2, UPT ;  /* 0x000000021000788c */ /* 0x010fe2000bf06070 */
[C---:B------:R-:W-:Y:S01]  /*01c0*/  IADD3.X R13, PT, PT, R0.reuse, UR9, RZ, P2, !PT ;  /* 0x00000009000d7c10 */ /* 0x040fe200097fe4ff */
[----:B-1----:R-:W-:Y:S01]  /*01d0*/  IMAD.MOV.U32 R5, RZ, RZ, -0x1 ;  /* 0xffffffffff057424 */ /* 0x002fe200078e00ff */
[----:B------:R-:W-:Y:S01]  /*01e0*/  IADD3.X R7, PT, PT, R0, UR11, RZ, P1, !PT ;  /* 0x0000000b00077c10 */ /* 0x000fe20008ffe4ff */
[----:B------:R-:W-:Y:S01]  /*01f0*/  UISETP.GE.U32.AND.EX UP0, UPT, UR17, URZ, UPT, UP0 ;  /* 0x000000ff1100728c */ /* 0x000fe2000bf06100 */
[----:B------:R-:W-:Y:S01]  /*0200*/  IMAD.MOV.U32 R0, RZ, RZ, RZ ;  /* 0x000000ffff007224 */ /* 0x000fe200078e00ff */
[----:B0-----:R-:W-:-:S13]  /*0210*/  FSETP.GT.AND P0, PT, R4, UR4, PT ;  /* 0x0000000404007c0b */ /* 0x001fda000bf04000 */
[----:B------:R-:W-:-:S05]  /*0220*/  @P0 IMAD.MOV.U32 R3, RZ, RZ, 0x1 ;  /* 0x00000001ff030424 */ /* 0x000fca00078e00ff */
[----:B------:R0:W-:Y:S04]  /*0230*/  @P0 STG.E desc[UR14][R14.64], R3 ;  /* 0x000000030e000986 */ /* 0x0001e8000c10190e */
[----:B------:R0:W-:Y:S04]  /*0240*/  @!P0 STG.E desc[UR14][R14.64], RZ ;  /* 0x000000ff0e008986 */ /* 0x0001e8000c10190e */
        /* <DEDUP_REMOVED lines=14> */
.L_x_98:
        /* <DEDUP_REMOVED lines=26> */
.L_x_79:
[----:B------:R-:W-:-:S04]  /*04d0*/  IADD3 R14, P0, PT, R14, UR8, RZ ;  /* 0x000000080e0e7c10 */ /* 0x000fc8000ff1e0ff */
[----:B------:R-:W-:-:S05]  /*04e0*/  IADD3.X R15, PT, PT, R15, UR10, RZ, P0, !PT ;  /* 0x0000000a0f0f7c10 */ /* 0x000fca00087fe4ff */
[----:B------:R-:W2:Y:S02]  /*04f0*/  LDG.E R14, desc[UR14][R14.64] ;  /* 0x0000000e0e0e7981 */ /* 0x000ea4000c1e1900 */
[----:B--2---:R-:W-:-:S13]  /*0500*/  FSETP.GTU.AND P0, PT, R14, UR13, PT ;  /* 0x0000000d0e007c0b */ /* 0x004fda000bf0c000 */
[----:B------:R-:W-:Y:S05]  /*0510*/  @!P0 BRA `(.L_x_81) ;  /* 0x0000000000108947 */ /* 0x000fea0003800000 */
.L_x_80:
[----:B------:R-:W-:-:S04]  /*0520*/  FSETP.GTU.AND P0, PT, R9, UR13, PT ;  /* 0x0000000d09007c0b */ /* 0x000fc8000bf0c000 */
[----:B-----5:R-:W-:-:S13]  /*0530*/  FSETP.LEU.OR P0, PT, R14, UR13, P0 ;  /* 0x0000000d0e007c0b */ /* 0x020fda000870b400 */
[----:B------:R-:W-:Y:S05]  /*0540*/  @P0 BREAK.RELIABLE B1 ;  /* 0x0000000000010942 */ /* 0x000fea0003800100 */
[----:B------:R-:W-:Y:S05]  /*0550*/  @P0 BRA `(.L_x_82) ;  /* 0x0000000c00740947 */ /* 0x000fea0003800000 */
.L_x_81:
[----:B------:R-:W-:Y:S05]  /*0560*/  BSYNC.RELIABLE B1 ;  /* 0x0000000000017941 */ /* 0x000fea0003800100 */
.L_x_78:
        /* <DEDUP_REMOVED lines=36> */
.L_x_87:
        /* <DEDUP_REMOVED lines=39> */
.L_x_86:
[----:B------:R-:W-:Y:S05]  /*0a20*/  BSYNC.RECONVERGENT B2 ;  /* 0x0000000000027941 */ /* 0x000fea0003800200 */
.L_x_85:
        /* <DEDUP_REMOVED lines=29> */
.L_x_89:
[----:B------:R-:W-:Y:S05]  /*0c00*/  BSYNC.RECONVERGENT B2 ;  /* 0x0000000000027941 */ /* 0x000fea0003800200 */
.L_x_88:
        /* <DEDUP_REMOVED lines=23> */
.L_x_91:
[----:B------:R-:W-:Y:S05]  /*0d80*/  BSYNC.RECONVERGENT B2 ;  /* 0x0000000000027941 */ /* 0x000fea0003800200 */
.L_x_90:
        /* <DEDUP_REMOVED lines=8> */
.L_x_84:
[----:B------:R-:W-:Y:S05]  /*0e10*/  BSYNC.RECONVERGENT B1 ;  /* 0x0000000000017941 */ /* 0x000fea0003800200 */
.L_x_83:
        /* <DEDUP_REMOVED lines=43> */
.L_x_95:
[----:B------:R-:W-:Y:S05]  /*10d0*/  BSYNC.RECONVERGENT B2 ;  /* 0x0000000000027941 */ /* 0x000fea0003800200 */
.L_x_94:
[----:B------:R-:W-:-:S04]  /*10e0*/  IADD3 R35, P1, PT, R35, -UR4, RZ ;  /* 0x8000000423237c10 */ /* 0x000fc8000ff3e0ff */
[----:B------:R-:W-:Y:S02]  /*10f0*/  ISETP.GT.U32.AND P0, PT, R35, -0x4, PT ;  /* 0xfffffffc2300780c */ /* 0x000fe40003f04070 */
[----:B------:R-:W-:-:S04]  /*1100*/  IADD3.X R0, PT, PT, R0, ~UR5, RZ, P1, !PT ;  /* 0x8000000500007c10 */ /* 0x000fc80008ffe4ff */
[----:B------:R-:W-:-:S13]  /*1110*/  ISETP.GT.U32.AND.EX P0, PT, R0, -0x1, PT, P0 ;  /* 0xffffffff0000780c */ /* 0x000fda0003f04100 */
[----:B------:R-:W-:Y:S05]  /*1120*/  @P0 BRA `(.L_x_93) ;  /* 0x0000000000600947 */ /* 0x000fea0003800000 */
[----:B------:R2:W5:Y:S02]  /*1130*/  LDG.E R25, desc[UR14][R14.64] ;  /* 0x0000000e0e197981 */ /* 0x000564000c1e1900 */
.L_x_96:
        /* <DEDUP_REMOVED lines=23> */
.L_x_93:
[----:B------:R-:W-:Y:S05]  /*12b0*/  BSYNC.RECONVERGENT B1 ;  /* 0x0000000000017941 */ /* 0x000fea0003800200 */
.L_x_92:
[C---:B--2---:R-:W-:Y:S01]  /*12c0*/  LEA R14, P0, R4.reuse, R6, 0x2 ;  /* 0x00000006040e7211 */ /* 0x044fe200078010ff */
[----:B------:R-:W-:Y:S02]  /*12d0*/  IMAD.U32 R35, RZ, RZ, UR7 ;  /* 0x00000007ff237e24 */ /* 0x000fe4000f8e00ff */
[----:B------:R-:W-:Y:S01]  /*12e0*/  IMAD.U32 R0, RZ, RZ, UR6 ;  /* 0x00000006ff007e24 */ /* 0x000fe2000f8e00ff */
[----:B------:R-:W-:Y:S01]  /*12f0*/  LEA.HI.X R15, R4, R7, R3, 0x2, P0 ;  /* 0x00000007040f7211 */ /* 0x000fe200000f1403 */
[----:B------:R-:W-:-:S05]  /*1300*/  IMAD.U32 R3, RZ, RZ, UR7 ;  /* 0x00000007ff037e24 */ /* 0x000fca000f8e00ff */
[----:B------:R2:W-:Y:S01]  /*1310*/  STG.E desc[UR14][R14.64], R3 ;  /* 0x000000030e007986 */ /* 0x0005e2000c10190e */
[----:B------:R-:W-:Y:S05]  /*1320*/  BRA `(.L_x_97) ;  /* 0x00000000001c7947 */ /* 0x000fea0003800000 */
.L_x_82:
[----:B------:R-:W1:Y:S02]  /*1330*/  LDCU.64 UR16, c[0x0][0x388] ;  /* 0x00007100ff1077ac */ /* 0x000e640008000a00 */
[----:B-1----:R-:W-:-:S04]  /*1340*/  IADD3 R4, P0, PT, R16, UR16, RZ ;  /* 0x0000001010047c10 */ /* 0x002fc8000ff1e0ff */
[----:B------:R-:W-:-:S05]  /*1350*/  IADD3.X R5, PT, PT, R10, UR17, RZ, P0, !PT ;  /* 0x000000110a057c10 */ /* 0x000fca00087fe4ff */
[----:B------:R-:W2:Y:S01]  /*1360*/  LDG.E R3, desc[UR14][R4.64] ;  /* 0x0000000e04037981 */ /* 0x000ea2000c1e1900 */
[----:B------:R-:W-:-:S04]  /*1370*/  IADD3 R14, P0, PT, R4, UR8, RZ ;  /* 0x00000008040e7c10 */ /* 0x000fc8000ff1e0ff */
[----:B0-----:R-:W-:-:S05]  /*1380*/  IADD3.X R15, PT, PT, R5, UR10, RZ, P0, !PT ;  /* 0x0000000a050f7c10 */ /* 0x001fca00087fe4ff */
[----:B--2---:R0:W-:Y:S04]  /*1390*/  STG.E desc[UR14][R14.64], R3 ;  /* 0x000000030e007986 */ /* 0x0041e8000c10190e */
.L_x_97:
[----:B------:R-:W-:Y:S05]  /*13a0*/  BSYNC.RECONVERGENT B0 ;  /* 0x0000000000007941 */ /* 0x000fea0003800200 */
.L_x_77:
        /* <DEDUP_REMOVED lines=9> */
.L_x_76:
        /* <DEDUP_REMOVED lines=29> */
.L_x_101:
        /* <DEDUP_REMOVED lines=15> */
.L_x_100:
[----:B------:R-:W-:Y:S05]  /*1700*/  BSYNC.RECONVERGENT B0 ;  /* 0x0000000000007941 */ /* 0x000fea0003800200 */
.L_x_99:
        /* <DEDUP_REMOVED lines=43> */
.L_x_102:
        /* <DEDUP_REMOVED lines=37> */
.L_x_103:
        /* <DEDUP_REMOVED lines=15> */
.L_x_121:


//--------------------- .text._Z23computeCommittorsKernelPKiS0_S0_S0_S0_S0_iiPi --------------------------
	.section	.text._Z23computeCommittorsKernelPKiS0_S0_S0_S0_S0_iiPi,"ax",@progbits
	.align	128
        .global         _Z23computeCommittorsKernelPKiS0_S0_S0_S0_S0_iiPi
        .type           _Z23computeCommittorsKernelPKiS0_S0_S0_S0_S0_iiPi,@function
        .size           _Z23computeCommittorsKernelPKiS0_S0_S0_S0_S0_iiPi,(.L_x_122 - _Z23computeCommittorsKernelPKiS0_S0_S0_S0_S0_iiPi)
        .other          _Z23computeCommittorsKernelPKiS0_S0_S0_S0_S0_iiPi,@"STO_CUDA_ENTRY STV_DEFAULT"
_Z23computeCommittorsKernelPKiS0_S0_S0_S0_S0_iiPi:
.text._Z23computeCommittorsKernelPKiS0_S0_S0_S0_S0_iiPi:
[----:B------:R-:W-:Y:S01]  /*0000*/  LDC R1, c[0x0][0x37c] ;  /* 0x0000df00ff017b82 */ /* 0x000fe20000000800 */
[----:B------:R-:W0:Y:S07]  /*0010*/  S2R R0, SR_TID.X ;  /* 0x0000000000007919 */ /* 0x000e2e0000002100 */
[----:B------:R-:W0:Y:S01]  /*0020*/  S2UR UR4, SR_CTAID.X ;  /* 0x00000000000479c3 */ /* 0x000e220000002500 */
[----:B------:R-:W1:Y:S07]  /*0030*/  LDCU UR5, c[0x0][0x3b0] ;  /* 0x00007600ff0577ac */ /* 0x000e6e0008000800 */
[----:B------:R-:W0:Y:S02]  /*0040*/  LDC R7, c[0x0][0x360] ;  /* 0x0000d800ff077b82 */ /* 0x000e240000000800 */
[----:B0-----:R-:W-:-:S05]  /*0050*/  IMAD R7, R7, UR4, R0 ;  /* 0x0000000407077c24 */ /* 0x001fca000f8e0200 */
[----:B-1----:R-:W-:-:S13]  /*0060*/  ISETP.GE.AND P0, PT, R7, UR5, PT ;  /* 0x0000000507007c0c */ /* 0x002fda000bf06270 */
[----:B------:R-:W-:Y:S05]  /*0070*/  @P0 EXIT ;  /* 0x000000000000094d */ /* 0x000fea0003800000 */
[----:B------:R-:W0:Y:S01]  /*0080*/  LDCU UR6, c[0x0][0x3b4] ;  /* 0x00007680ff0677ac */ /* 0x000e220008000800 */
[----:B------:R-:W-:Y:S01]  /*0090*/  IMAD.MOV.U32 R0, RZ, RZ, RZ ;  /* 0x000000ffff007224 */ /* 0x000fe200078e00ff */
[----:B------:R-:W-:Y:S02]  /*00a0*/  CS2R R2, SRZ ;  /* 0x0000000000027805 */ /* 0x000fe4000001ff00 */
[----:B------:R-:W-:Y:S01]  /*00b0*/  CS2R R4, SRZ ;  /* 0x0000000000047805 */ /* 0x000fe2000001ff00 */
[----:B------:R-:W-:Y:S01]  /*00c0*/  IMAD.MOV.U32 R6, RZ, RZ, RZ ;  /* 0x000000ffff067224 */ /* 0x000fe200078e00ff */
[----:B------:R-:W1:Y:S01]  /*00d0*/  LDCU.64 UR18, c[0x0][0x358] ;  /* 0x00006b00ff1277ac */ /* 0x000e620008000a00 */
[----:B0-----:R-:W-:-:S09]  /*00e0*/  UISETP.GE.AND UP0, UPT, UR6, 0x1, UPT ;  /* 0x000000010600788c */ /* 0x001fd2000bf06270 */
[----:B-1----:R-:W-:Y:S05]  /*00f0*/  BRA.U !UP0, `(.L_x_104) ;  /* 0x0000000d082c7547 */ /* 0x002fea000b800000 */
[----:B------:R-:W-:Y:S01]  /*0100*/  UISETP.GE.U32.AND UP0, UPT, UR6, 0x4, UPT ;  /* 0x000000040600788c */ /* 0x000fe2000bf06070 */
[----:B------:R-:W-:Y:S02]  /*0110*/  HFMA2 R0, -RZ, RZ, 0, 0 ;  /* 0x00000000ff007431 */ /* 0x000fe400000001ff */
[----:B------:R-:W-:Y:S01]  /*0120*/  IMAD R7, R7, UR6, RZ ;  /* 0x0000000607077c24 */ /* 0x000fe2000f8e02ff */
[----:B------:R-:W-:Y:S01]  /*0130*/  CS2R R4, SRZ ;  /* 0x0000000000047805 */ /* 0x000fe2000001ff00 */
[----:B------:R-:W-:Y:S01]  /*0140*/  IMAD.MOV.U32 R6, RZ, RZ, RZ ;  /* 0x000000ffff067224 */ /* 0x000fe200078e00ff */
[----:B------:R-:W-:Y:S01]  /*0150*/  CS2R R2, SRZ ;  /* 0x0000000000027805 */ /* 0x000fe2000001ff00 */
[----:B------:R-:W-:Y:S01]  /*0160*/  ULOP3.LUT UR16, UR6, 0x3, URZ, 0xc0, !UPT ;  /* 0x0000000306107892 */ /* 0x000fe2000f8ec0ff */
[----:B------:R-:W-:Y:S01]  /*0170*/  UMOV UR4, URZ ;  /* 0x000000ff00047c82 */ /* 0x000fe20008000000 */
[----:B------:R-:W-:Y:S10]  /*0180*/  BRA.U !UP0, `(.L_x_105) ;  /* 0x0000000908487547 */ /* 0x000ff4000b800000 */
[----:B------:R-:W0:Y:S01]  /*0190*/  LDCU.64 UR10, c[0x0][0x390] ;  /* 0x00007200ff0a77ac */ /* 0x000e220008000a00 */
[----:B------:R-:W1:Y:S01]  /*01a0*/  LDC.64 R12, c[0x0][0x398] ;  /* 0x0000e600ff0c7b82 */ /* 0x000e620000000a00 */
[----:B------:R-:W-:Y:S01]  /*01b0*/  IMAD.MOV.U32 R6, RZ, RZ, RZ ;  /* 0x000000ffff067224 */ /* 0x000fe200078e00ff */
[----:B------:R-:W-:Y:S01]  /*01c0*/  CS2R R4, SRZ ;  /* 0x0000000000047805 */ /* 0x000fe2000001ff00 */
[----:B------:R-:W2:Y:S01]  /*01d0*/  LDCU.128 UR12, c[0x0][0x3a0] ;  /* 0x00007400ff0c77ac */ /* 0x000ea20008000c00 */
[----:B------:R-:W-:Y:S01]  /*01e0*/  IMAD.MOV.U32 R27, RZ, RZ, R7 ;  /* 0x000000ffff1b7224 */ /* 0x000fe200078e0007 */
[----:B------:R-:W-:Y:S01]  /*01f0*/  CS2R R2, SRZ ;  /* 0x0000000000027805 */ /* 0x000fe2000001ff00 */
[----:B------:R-:W-:Y:S01]  /*0200*/  IMAD.MOV.U32 R0, RZ, RZ, RZ ;  /* 0x000000ffff007224 */ /* 0x000fe200078e00ff */
[----:B------:R-:W-:Y:S01]  /*0210*/  ULOP3.LUT UR4, UR6, 0x7ffffffc, URZ, 0xc0, !UPT ;  /* 0x7ffffffc06047892 */ /* 0x000fe2000f8ec0ff */
[----:B------:R-:W3:Y:S08]  /*0220*/  LDC.64 R10, c[0x0][0x380] ;  /* 0x0000e000ff0a7b82 */ /* 0x000ef00000000a00 */
[----:B------:R-:W4:Y:S01]  /*0230*/  LDC.64 R8, c[0x0][0x388] ;  /* 0x0000e200ff087b82 */ /* 0x000f220000000a00 */
[----:B0-----:R-:W-:-:S02]  /*0240*/  UIADD3 UR5, UP2, UPT, UR10, 0x8, URZ ;  /* 0x000000080a057890 */ /* 0x001fc4000ff5e0ff */
[----:B--2---:R-:W-:Y:S02]  /*0250*/  UIADD3 UR9, UP0, UPT, UR14, 0x8, URZ ;  /* 0x000000080e097890 */ /* 0x004fe4000ff1e0ff */
[----:B------:R-:W-:Y:S02]  /*0260*/  UIADD3 UR7, UP1, UPT, UR12, 0x8, URZ ;  /* 0x000000080c077890 */ /* 0x000fe4000ff3e0ff */
[----:B------:R-:W-:Y:S02]  /*0270*/  UIADD3.X UR6, UPT, UPT, URZ, UR11, URZ, UP2, !UPT ;  /* 0x0000000bff067290 */ /* 0x000fe400097fe4ff */
[----:B------:R-:W-:Y:S02]  /*0280*/  UIADD3.X UR10, UPT, UPT, URZ, UR15, URZ, UP0, !UPT ;  /* 0x0000000fff0a7290 */ /* 0x000fe400087fe4ff */
[----:B------:R-:W-:Y:S02]  /*0290*/  UIADD3.X UR8, UPT, UPT, URZ, UR13, URZ, UP1, !UPT ;  /* 0x0000000dff087290 */ /* 0x000fe40008ffe4ff */
[----:B------:R-:W-:-:S12]  /*02a0*/  UIADD3 UR11, UPT, UPT, -UR4, URZ, URZ ;  /* 0x000000ff040b7290 */ /* 0x000fd8000fffe1ff */
.L_x_114:
[----:B----4-:R-:W-:-:S05]  /*02b0*/  IMAD.WIDE R14, R27, 0x4, R8 ;  /* 0x000000041b0e7825 */ /* 0x010fca00078e0208 */
[----:B------:R-:W2:Y:S01]  /*02c0*/  LDG.E R26, desc[UR18][R14.64] ;  /* 0x000000120e1a7981 */ /* 0x000ea2000c1e1900 */
[----:B------:R-:W-:Y:S01]  /*02d0*/  UIADD3 UR11, UPT, UPT, UR11, 0x4, URZ ;  /* 0x000000040b0b7890 */ /* 0x000fe2000fffe0ff */
[----:B------:R-:W-:Y:S01]  /*02e0*/  MOV R20, UR9 ;  /* 0x0000000900147c02 */ /* 0x000fe20008000f00 */
[----:B------:R-:W-:Y:S01]  /*02f0*/  IMAD.U32 R21, RZ, RZ, UR10 ;  /* 0x0000000aff157e24 */ /* 0x000fe2000f8e00ff */
[----:B------:R-:W-:Y:S01]  /*0300*/  MOV R24, UR5 ;  /* 0x0000000500187c02 */ /* 0x000fe20008000f00 */
[----:B------:R-:W-:Y:S01]  /*0310*/  IMAD.U32 R22, RZ, RZ, UR7 ;  /* 0x00000007ff167e24 */ /* 0x000fe2000f8e00ff */
[----:B------:R-:W-:Y:S01]  /*0320*/  UISETP.NE.AND UP0, UPT, UR11, URZ, UPT ;  /* 0x000000ff0b00728c */ /* 0x000fe2000bf05270 */
[----:B------:R-:W-:Y:S01]  /*0330*/  IMAD.U32 R23, RZ, RZ, UR8 ;  /* 0x00000008ff177e24 */ /* 0x000fe2000f8e00ff */
[----:B------:R-:W-:Y:S01]  /*0340*/  BSSY.RECONVERGENT B0, `(.L_x_106) ;  /* 0x0000020000007945 */ /* 0x000fe20003800200 */
[----:B------:R-:W-:Y:S02]  /*0350*/  IMAD.U32 R25, RZ, RZ, UR6 ;  /* 0x00000006ff197e24 */ /* 0x000fe4000f8e00ff */
[----:B---3--:R-:W-:-:S04]  /*0360*/  IMAD.WIDE R16, R27, 0x4, R10 ;  /* 0x000000041b107825 */ /* 0x008fc800078e020a */
[----:B-1----:R-:W-:-:S04]  /*0370*/  IMAD.WIDE R18, R27, 0x4, R12 ;  /* 0x000000041b127825 */ /* 0x002fc800078e020c */
[----:B------:R-:W-:-:S04]  /*0380*/  IMAD.WIDE R20, R27, 0x4, R20 ;  /* 0x000000041b147825 */ /* 0x000fc800078e0214 */
[----:B------:R-:W-:-:S04]  /*0390*/  IMAD.WIDE R22, R27, 0x4, R22 ;  /* 0x000000041b167825 */ /* 0x000fc800078e0216 */
[----:B------:R-:W-:Y:S01]  /*03a0*/  IMAD.WIDE R24, R27, 0x4, R24 ;  /* 0x000000041b187825 */ /* 0x000fe200078e0218 */
[----:B--2---:R-:W-:-:S13]  /*03b0*/  ISETP.NE.AND P0, PT, R26, -0x1, PT ;  /* 0xffffffff1a00780c */ /* 0x004fda0003f05270 */
[----:B------:R-:W-:Y:S05]  /*03c0*/  @!P0 BRA `(.L_x_107) ;  /* 0x00000000005c8947 */ /* 0x000fea0003800000 */
[----:B------:R-:W2:Y:S02]  /*03d0*/  LDG.E R31, desc[UR18][R20.64+-0x8] ;  /* 0xfffff812141f7981 */ /* 0x000ea4000c1e1900 */
[----:B--2---:R-:W-:-:S13]  /*03e0*/  ISETP.NE.AND P0, PT, R31, -0x1, PT ;  /* 0xffffffff1f00780c */ /* 0x004fda0003f05270 */
[----:B------:R-:W-:Y:S05]  /*03f0*/  @!P0 BRA `(.L_x_107) ;  /* 0x0000000000508947 */ /* 0x000fea0003800000 */
[----:B------:R-:W2:Y:S04]  /*0400*/  LDG.E R28, desc[UR18][R18.64] ;  /* 0x00000012121c7981 */ /* 0x000ea8000c1e1900 */
[----:B------:R-:W3:Y:S01]  /*0410*/  LDG.E R29, desc[UR18][R22.64+-0x8] ;  /* 0xfffff812161d7981 */ /* 0x000ee2000c1e1900 */
[----:B--2---:R-:W-:-:S04]  /*0420*/  LOP3.LUT R28, R28, 0x80000001, RZ, 0xc0, !PT ;  /* 0x800000011c1c7812 */ /* 0x004fc800078ec0ff */
[----:B------:R-:W-:Y:S02]  /*0430*/  ISETP.NE.AND P2, PT, R28, 0x1, PT ;  /* 0x000000011c00780c */ /* 0x000fe40003f45270 */
[----:B------:R-:W2:Y:S11]  /*0440*/  LDG.E R28, desc[UR18][R24.64+-0x8] ;  /* 0xfffff812181c7981 */ /* 0x000eb6000c1e1900 */
[----:B------:R-:W4:Y:S01]  /*0450*/  @P2 LDG.E R30, desc[UR18][R16.64] ;  /* 0x00000012101e2981 */ /* 0x000f22000c1e1900 */
[----:B---3--:R-:W-:Y:S01]  /*0460*/  ISETP.GT.AND P0, PT, R29, R26, PT ;  /* 0x0000001a1d00720c */ /* 0x008fe20003f04270 */
[----:B------:R-:W-:Y:S01]  /*0470*/  VIADD R26, R2, 0x1 ;  /* 0x00000001021a7836 */ /* 0x000fe20000000000 */
[----:B------:R-:W-:Y:S01]  /*0480*/  IADD3 R0, PT, PT, R0, 0x1, RZ ;  /* 0x0000000100007810 */ /* 0x000fe20007ffe0ff */
[----:B------:R-:W-:-:S10]  /*0490*/  @!P2 VIADD R4, R4, 0x1 ;  /* 0x000000010404a836 */ /* 0x000fd40000000000 */
[----:B------:R-:W-:-:S05]  /*04a0*/  @!P0 IADD3 R26, PT, PT, R2, RZ, RZ ;  /* 0x000000ff021a8210 */ /* 0x000fca0007ffe0ff */
[----:B------:R-:W-:Y:S01]  /*04b0*/  IMAD.MOV.U32 R2, RZ, RZ, R26 ;  /* 0x000000ffff027224 */ /* 0x000fe200078e001a */
[----:B--2---:R-:W-:Y:S01]  /*04c0*/  ISETP.GT.AND P1, PT, R31, R28, PT ;  /* 0x0000001c1f00720c */ /* 0x004fe20003f24270 */
[----:B------:R-:W-:Y:S01]  /*04d0*/  VIADD R28, R3, 0x1 ;  /* 0x00000001031c7836 */ /* 0x000fe20000000000 */
[----:B----4-:R-:W-:-:S11]  /*04e0*/  @P2 LOP3.LUT R30, R30, 0x1, RZ, 0xc0, !PT ;  /* 0x000000011e1e2812 */ /* 0x010fd600078ec0ff */
[----:B------:R-:W-:Y:S01]  /*04f0*/  @!P1 IMAD.MOV R28, RZ, RZ, R3 ;  /* 0x000000ffff1c9224 */ /* 0x000fe200078e0203 */
[----:B------:R-:W-:Y:S01]  /*0500*/  @P2 LOP3.LUT R29, R30, 0x1, RZ, 0x3c, !PT ;  /* 0x000000011e1d2812 */ /* 0x000fe200078e3cff */
[----:B------:R-:W-:Y:S02]  /*0510*/  @P2 IMAD.IADD R5, R5, 0x1, R30 ;  /* 0x0000000105052824 */ /* 0x000fe400078e021e */
[----:B------:R-:W-:Y:S02]  /*0520*/  IMAD.MOV.U32 R3, RZ, RZ, R28 ;  /* 0x000000ffff037224 */ /* 0x000fe400078e001c */
[----:B------:R-:W-:-:S07]  /*0530*/  @P2 IMAD.IADD R6, R6, 0x1, R29 ;  /* 0x0000000106062824 */ /* 0x000fce00078e021d */
.L_x_107:
[----:B------:R-:W-:Y:S05]  /*0540*/  BSYNC.RECONVERGENT B0 ;  /* 0x0000000000007941 */ /* 0x000fea0003800200 */
.L_x_106:
[----:B------:R-:W2:Y:S04]  /*0550*/  LDG.E R31, desc[UR18][R14.64+0x4] ;  /* 0x000004120e1f7981 */ /* 0x000ea8000c1e1900 */
[----:B------:R-:W3:Y:S04]  /*0560*/  LDG.E R26, desc[UR18][R14.64+0x8] ;  /* 0x000008120e1a7981 */ /* 0x000ee8000c1e1900 */
[----:B------:R-:W4:Y:S01]  /*0570*/  LDG.E R28, desc[UR18][R14.64+0xc] ;  /* 0x00000c120e1c7981 */ /* 0x000f22000c1e1900 */
[----:B------:R-:W-:Y:S01]  /*0580*/  BSSY.RECONVERGENT B0, `(.L_x_108) ;  /* 0x000001c000007945 */ /* 0x000fe20003800200 */
[----:B--2---:R-:W-:-:S02]  /*0590*/  ISETP.NE.AND P2, PT, R31, -0x1, PT ;  /* 0xffffffff1f00780c */ /* 0x004fc40003f45270 */
[----:B---3--:R-:W-:Y:S02]  /*05a0*/  ISETP.NE.AND P1, PT, R26, -0x1, PT ;  /* 0xffffffff1a00780c */ /* 0x008fe40003f25270 */
[----:B----4-:R-:W-:-:S09]  /*05b0*/  ISETP.NE.AND P0, PT, R28, -0x1, PT ;  /* 0xffffffff1c00780c */ /* 0x010fd20003f05270 */
        /* <DEDUP_REMOVED lines=11> */
[----:B------:R-:W-:-:S02]  /*0670*/  VIADD R15, R3, 0x1 ;  /* 0x00000001030f7836 */ /* 0x000fc40000000000 */
[----:B------:R-:W-:Y:S02]  /*0680*/  VIADD R0, R0, 0x1 ;  /* 0x0000000100007836 */ /* 0x000fe40000000000 */
[----:B------:R-:W-:-:S08]  /*0690*/  @!P4 VIADD R4, R4, 0x1 ;  /* 0x000000010404c836 */ /* 0x000fd00000000000 */
[----:B------:R-:W-:-:S05]  /*06a0*/  @!P3 IMAD.MOV R15, RZ, RZ, R3 ;  /* 0x000000ffff0fb224 */ /* 0x000fca00078e0203 */
[----:B------:R-:W-:Y:S02]  /*06b0*/  MOV R3, R15 ;  /* 0x0000000f00037202 */ /* 0x000fe40000000f00 */
[----:B--2---:R-:W-:Y:S02]  /*06c0*/  ISETP.GT.AND P2, PT, R14, R31, PT ;  /* 0x0000001f0e00720c */ /* 0x004fe40003f44270 */
[----:B------:R-:W-:Y:S02]  /*06d0*/  IADD3 R14, PT, PT, R2, 0x1, RZ ;  /* 0x00000001020e7810 */ /* 0x000fe40007ffe0ff */
[----:B----4-:R-:W-:-:S09]  /*06e0*/  @P4 LOP3.LUT R30, R29, 0x1, RZ, 0xc0, !PT ;  /* 0x000000011d1e4812 */ /* 0x010fd200078ec0ff */
[----:B------:R-:W-:Y:S01]  /*06f0*/  @!P2 IMAD.MOV R14, RZ, RZ, R2 ;  /* 0x000000ffff0ea224 */ /* 0x000fe200078e0202 */
[----:B------:R-:W-:Y:S02]  /*0700*/  @P4 LOP3.LUT R29, R30, 0x1, RZ, 0x3c, !PT ;  /* 0x000000011e1d4812 */ /* 0x000fe400078e3cff */
[----:B------:R-:W-:Y:S01]  /*0710*/  @P4 IADD3 R5, PT, PT, R5, R30, RZ ;  /* 0x0000001e05054210 */ /* 0x000fe20007ffe0ff */
[----:B------:R-:W-:Y:S02]  /*0720*/  IMAD.MOV.U32 R2, RZ, RZ, R14 ;  /* 0x000000ffff027224 */ /* 0x000fe400078e000e */
[----:B------:R-:W-:-:S07]  /*0730*/  @P4 IMAD.IADD R6, R6, 0x1, R29 ;  /* 0x0000000106064824 */ /* 0x000fce00078e021d */
.L_x_109:
[----:B------:R-:W-:Y:S05]  /*0740*/  BSYNC.RECONVERGENT B0 ;  /* 0x0000000000007941 */ /* 0x000fea0003800200 */
.L_x_108:
[----:B------:R-:W-:Y:S04]  /*0750*/  BSSY.RECONVERGENT B0, `(.L_x_110) ;  /* 0x0000019000007945 */ /* 0x000fe80003800200 */
        /* <DEDUP_REMOVED lines=12> */
[----:B------:R-:W-:-:S02]  /*0820*/  IADD3 R0, PT, PT, R0, 0x1, RZ ;  /* 0x0000000100007810 */ /* 0x000fc40007ffe0ff */
[----:B------:R-:W-:Y:S02]  /*0830*/  @!P3 IADD3 R4, PT, PT, R4, 0x1, RZ ;  /* 0x000000010404b810 */ /* 0x000fe40007ffe0ff */
[----:B--2---:R-:W-:Y:S01]  /*0840*/  ISETP.GT.AND P2, PT, R31, R14, PT ;  /* 0x0000000e1f00720c */ /* 0x004fe20003f44270 */
[----:B------:R-:W-:-:S06]  /*0850*/  VIADD R14, R2, 0x1 ;  /* 0x00000001020e7836 */ /* 0x000fcc0000000000 */
[----:B------:R-:W-:Y:S02]  /*0860*/  @!P1 IADD3 R14, PT, PT, R2, RZ, RZ ;  /* 0x000000ff020e9210 */ /* 0x000fe40007ffe0ff */
[----:B----4-:R-:W-:-:S04]  /*0870*/  @P3 LOP3.LUT R26, R29, 0x1, RZ, 0xc0, !PT ;  /* 0x000000011d1a3812 */ /* 0x010fc800078ec0ff */
[----:B------:R-:W-:Y:S01]  /*0880*/  @!P2 IMAD.MOV R15, RZ, RZ, R3 ;  /* 0x000000ffff0fa224 */ /* 0x000fe200078e0203 */
[----:B------:R-:W-:Y:S01]  /*0890*/  @P3 LOP3.LUT R29, R26, 0x1, RZ, 0x3c, !PT ;  /* 0x000000011a1d3812 */ /* 0x000fe200078e3cff */
[----:B------:R-:W-:Y:S02]  /*08a0*/  @P3 IMAD.IADD R5, R5, 0x1, R26 ;  /* 0x0000000105053824 */ /* 0x000fe400078e021a */
[----:B------:R-:W-:Y:S02]  /*08b0*/  IMAD.MOV.U32 R2, RZ, RZ, R14 ;  /* 0x000000ffff027224 */ /* 0x000fe400078e000e */
[----:B------:R-:W-:Y:S02]  /*08c0*/  @P3 IMAD.IADD R6, R6, 0x1, R29 ;  /* 0x0000000106063824 */ /* 0x000fe400078e021d */
[----:B------:R-:W-:-:S07]  /*08d0*/  IMAD.MOV.U32 R3, RZ, RZ, R15 ;  /* 0x000000ffff037224 */ /* 0x000fce00078e000f */
.L_x_111:
[----:B------:R-:W-:Y:S05]  /*08e0*/  BSYNC.RECONVERGENT B0 ;  /* 0x0000000000007941 */ /* 0x000fea0003800200 */
.L_x_110:
[----:B------:R-:W-:Y:S04]  /*08f0*/  BSSY.RECONVERGENT B0, `(.L_x_112) ;  /* 0x0000019000007945 */ /* 0x000fe80003800200 */
[----:B------:R-:W-:Y:S05]  /*0900*/  @!P0 BRA `(.L_x_113) ;  /* 0x00000000005c8947 */ /* 0x000fea0003800000 */
[----:B------:R-:W2:Y:S02]  /*0910*/  LDG.E R21, desc[UR18][R20.64+0x4] ;  /* 0x0000041214157981 */ /* 0x000ea4000c1e1900 */
[----:B--2---:R-:W-:-:S13]  /*0920*/  ISETP.NE.AND P0, PT, R21, -0x1, PT ;  /* 0xffffffff1500780c */ /* 0x004fda0003f05270 */
[----:B------:R-:W-:Y:S05]  /*0930*/  @!P0 BRA `(.L_x_113) ;  /* 0x0000000000508947 */ /* 0x000fea0003800000 */
[----:B------:R-:W2:Y:S04]  /*0940*/  LDG.E R18, desc[UR18][R18.64+0xc] ;  /* 0x00000c1212127981 */ /* 0x000ea8000c1e1900 */
[----:B------:R-:W3:Y:S04]  /*0950*/  LDG.E R23, desc[UR18][R22.64+0x4] ;  /* 0x0000041216177981 */ /* 0x000ee8000c1e1900 */
[----:B------:R-:W4:Y:S01]  /*0960*/  LDG.E R24, desc[UR18][R24.64+0x4] ;  /* 0x0000041218187981 */ /* 0x000f22000c1e1900 */
[----:B--2---:R-:W-:-:S04]  /*0970*/  LOP3.LUT R14, R18, 0x80000001, RZ, 0xc0, !PT ;  /* 0x80000001120e7812 */ /* 0x004fc800078ec0ff */
[----:B------:R-:W-:-:S13]  /*0980*/  ISETP.NE.AND P2, PT, R14, 0x1, PT ;  /* 0x000000010e00780c */ /* 0x000fda0003f45270 */
[----:B------:R-:W2:Y:S01]  /*0990*/  @P2 LDG.E R16, desc[UR18][R16.64+0xc] ;  /* 0x00000c1210102981 */ /* 0x000ea2000c1e1900 */
[----:B---3--:R-:W-:Y:S02]  /*09a0*/  ISETP.GT.AND P0, PT, R23, R28, PT ;  /* 0x0000001c1700720c */ /* 0x008fe40003f04270 */
[----:B----4-:R-:W-:Y:S01]  /*09b0*/  ISETP.GT.AND P1, PT, R21, R24, PT ;  /* 0x000000181500720c */ /* 0x010fe20003f24270 */
[----:B------:R-:W-:Y:S02]  /*09c0*/  VIADD R14, R2, 0x1 ;  /* 0x00000001020e7836 */ /* 0x000fe40000000000 */
[----:B------:R-:W-:Y:S02]  /*09d0*/  VIADD R15, R3, 0x1 ;  /* 0x00000001030f7836 */ /* 0x000fe40000000000 */
[----:B------:R-:W-:-:S06]  /*09e0*/  VIADD R0, R0, 0x1 ;  /* 0x0000000100007836 */ /* 0x000fcc0000000000 */
[----:B------:R-:W-:Y:S02]  /*09f0*/  @!P0 IADD3 R14, PT, PT, R2, RZ, RZ ;  /* 0x000000ff020e8210 */ /* 0x000fe40007ffe0ff */
[----:B------:R-:W-:Y:S02]  /*0a00*/  @!P1 IMAD.MOV R15, RZ, RZ, R3 ;  /* 0x000000ffff0f9224 */ /* 0x000fe400078e0203 */
[----:B------:R-:W-:Y:S02]  /*0a10*/  @!P2 VIADD R4, R4, 0x1 ;  /* 0x000000010404a836 */ /* 0x000fe40000000000 */
[----:B------:R-:W-:Y:S01]  /*0a20*/  IMAD.MOV.U32 R2, RZ, RZ, R14 ;  /* 0x000000ffff027224 */ /* 0x000fe200078e000e */
[----:B------:R-:W-:Y:S02]  /*0a30*/  MOV R3, R15 ;  /* 0x0000000f00037202 */ /* 0x000fe40000000f00 */
[----:B--2---:R-:W-:-:S04]  /*0a40*/  @P2 LOP3.LUT R20, R16, 0x1, RZ, 0xc0, !PT ;  /* 0x0000000110142812 */ /* 0x004fc800078ec0ff */
[----:B------:R-:W-:Y:S01]  /*0a50*/  @P2 LOP3.LUT R19, R20, 0x1, RZ, 0x3c, !PT ;  /* 0x0000000114132812 */ /* 0x000fe200078e3cff */
[----:B------:R-:W-:-:S03]  /*0a60*/  @P2 IMAD.IADD R5, R5, 0x1, R20 ;  /* 0x0000000105052824 */ /* 0x000fc600078e0214 */
[----:B------:R-:W-:-:S07]  /*0a70*/  @P2 IADD3 R6, PT, PT, R6, R19, RZ ;  /* 0x0000001306062210 */ /* 0x000fce0007ffe0ff */
.L_x_113:
[----:B------:R-:W-:Y:S05]  /*0a80*/  BSYNC.RECONVERGENT B0 ;  /* 0x0000000000007941 */ /* 0x000fea0003800200 */
.L_x_112:
[----:B------:R-:W-:Y:S01]  /*0a90*/  VIADD R27, R27, 0x4 ;  /* 0x000000041b1b7836 */ /* 0x000fe20000000000 */
[----:B------:R-:W-:Y:S06]  /*0aa0*/  BRA.U UP0, `(.L_x_114) ;  /* 0xfffffff900007547 */ /* 0x000fec000b83ffff */
.L_x_105:
[----:B------:R-:W-:-:S09]  /*0ab0*/  UISETP.NE.AND UP0, UPT, UR16, URZ, UPT ;  /* 0x000000ff1000728c */ /* 0x000fd2000bf05270 */
[----:B------:R-:W-:Y:S05]  /*0ac0*/  BRA.U !UP0, `(.L_x_104) ;  /* 0x0000000108b87547 */ /* 0x000fea000b800000 */
[----:B------:R-:W0:Y:S01]  /*0ad0*/  LDC.64 R8, c[0x0][0x3a8] ;  /* 0x0000ea00ff087b82 */ /* 0x000e220000000a00 */
[----:B------:R-:W-:Y:S01]  /*0ae0*/  IADD3 R7, PT, PT, R7, UR4, RZ ;  /* 0x0000000407077c10 */ /* 0x000fe2000fffe0ff */
[----:B------:R-:W-:-:S06]  /*0af0*/  UIADD3 UR8, UPT, UPT, -UR16, URZ, URZ ;  /* 0x000000ff10087290 */ /* 0x000fcc000fffe1ff */
[----:B------:R-:W1:Y:S08]  /*0b00*/  LDC.64 R10, c[0x0][0x388] ;  /* 0x0000e200ff0a7b82 */ /* 0x000e700000000a00 */
[----:B------:R-:W2:Y:S08]  /*0b10*/  LDC.64 R12, c[0x0][0x3a0] ;  /* 0x0000e800ff0c7b82 */ /* 0x000eb00000000a00 */
[----:B------:R-:W3:Y:S08]  /*0b20*/  LDC.64 R14, c[0x0][0x390] ;  /* 0x0000e400ff0e7b82 */ /* 0x000ef00000000a00 */
[----:B------:R-:W4:Y:S02]  /*0b30*/  LDC.64 R16, c[0x0][0x398] ;  /* 0x0000e600ff107b82 */ /* 0x000f240000000a00 */
.L_x_117:
[----:B-1----:R-:W-:-:S05]  /*0b40*/  IMAD.WIDE R18, R7, 0x4, R10 ;  /* 0x0000000407127825 */ /* 0x002fca00078e020a */
[----:B------:R-:W5:Y:S01]  /*0b50*/  LDG.E R27, desc[UR18][R18.64] ;  /* 0x00000012121b7981 */ /* 0x000f62000c1e1900 */
[----:B------:R-:W-:Y:S01]  /*0b60*/  UIADD3 UR8, UPT, UPT, UR8, 0x1, URZ ;  /* 0x0000000108087890 */ /* 0x000fe2000fffe0ff */
[----:B------:R-:W-:Y:S03]  /*0b70*/  BSSY.RECONVERGENT B0, `(.L_x_115) ;  /* 0x0000021000007945 */ /* 0x000fe60003800200 */
[----:B------:R-:W-:Y:S01]  /*0b80*/  UISETP.NE.AND UP0, UPT, UR8, URZ, UPT ;  /* 0x000000ff0800728c */ /* 0x000fe2000bf05270 */
[----:B-----5:R-:W-:-:S13]  /*0b90*/  ISETP.NE.AND P0, PT, R27, -0x1, PT ;  /* 0xffffffff1b00780c */ /* 0x020fda0003f05270 */
[----:B------:R-:W-:Y:S05]  /*0ba0*/  @!P0 BRA `(.L_x_116) ;  /* 0x0000000000748947 */ /* 0x000fea0003800000 */
[----:B0-----:R-:W-:-:S05]  /*0bb0*/  IMAD.WIDE R18, R7, 0x4, R8 ;  /* 0x0000000407127825 */ /* 0x001fca00078e0208 */
[----:B------:R-:W5:Y:S02]  /*0bc0*/  LDG.E R29, desc[UR18][R18.64] ;  /* 0x00000012121d7981 */ /* 0x000f64000c1e1900 */
[----:B-----5:R-:W-:-:S13]  /*0bd0*/  ISETP.NE.AND P0, PT, R29, -0x1, PT ;  /* 0xffffffff1d00780c */ /* 0x020fda0003f05270 */
[----:B------:R-:W-:Y:S05]  /*0be0*/  @!P0 BRA `(.L_x_116) ;  /* 0x0000000000648947 */ /* 0x000fea0003800000 */
[----:B----4-:R-:W-:-:S06]  /*0bf0*/  IMAD.WIDE R24, R7, 0x4, R16 ;  /* 0x0000000407187825 */ /* 0x010fcc00078e0210 */
[----:B------:R-:W4:Y:S01]  /*0c00*/  LDG.E R24, desc[UR18][R24.64] ;  /* 0x0000001218187981 */ /* 0x000f22000c1e1900 */
[----:B--2---:R-:W-:-:S04]  /*0c10*/  IMAD.WIDE R20, R7, 0x4, R12 ;  /* 0x0000000407147825 */ /* 0x004fc800078e020c */
[----:B---3--:R-:W-:Y:S02]  /*0c20*/  IMAD.WIDE R22, R7, 0x4, R14 ;  /* 0x0000000407167825 */ /* 0x008fe400078e020e */
[----:B------:R-:W2:Y:S04]  /*0c30*/  LDG.E R20, desc[UR18][R20.64] ;  /* 0x0000001214147981 */ /* 0x000ea8000c1e1900 */
[----:B------:R-:W3:Y:S01]  /*0c40*/  LDG.E R22, desc[UR18][R22.64] ;  /* 0x0000001216167981 */ /* 0x000ee2000c1e1900 */
[----:B----4-:R-:W-:-:S04]  /*0c50*/  LOP3.LUT R18, R24, 0x80000001, RZ, 0xc0, !PT ;  /* 0x8000000118127812 */ /* 0x010fc800078ec0ff */
[----:B------:R-:W-:-:S13]  /*0c60*/  ISETP.NE.AND P2, PT, R18, 0x1, PT ;  /* 0x000000011200780c */ /* 0x000fda0003f45270 */
[----:B------:R-:W0:Y:S02]  /*0c70*/  @P2 LDC.64 R18, c[0x0][0x380] ;  /* 0x0000e000ff122b82 */ /* 0x000e240000000a00 */
[----:B0-----:R-:W-:-:S06]  /*0c80*/  @P2 IMAD.WIDE R18, R7, 0x4, R18 ;  /* 0x0000000407122825 */ /* 0x001fcc00078e0212 */
[----:B------:R-:W4:Y:S01]  /*0c90*/  @P2 LDG.E R18, desc[UR18][R18.64] ;  /* 0x0000001212122981 */ /* 0x000f22000c1e1900 */
[----:B--2---:R-:W-:Y:S02]  /*0ca0*/  ISETP.GT.AND P0, PT, R20, R27, PT ;  /* 0x0000001b1400720c */ /* 0x004fe40003f04270 */
[----:B---3--:R-:W-:Y:S01]  /*0cb0*/  ISETP.GT.AND P1, PT, R29, R22, PT ;  /* 0x000000161d00720c */ /* 0x008fe20003f24270 */
        /* <DEDUP_REMOVED lines=8> */
[----:B----4-:R-:W-:-:S04]  /*0d40*/  @P2 LOP3.LUT R26, R18, 0x1, RZ, 0xc0, !PT ;  /* 0x00000001121a2812 */ /* 0x010fc800078ec0ff */
[----:B------:R-:W-:Y:S01]  /*0d50*/  @P2 LOP3.LUT R27, R26, 0x1, RZ, 0x3c, !PT ;  /* 0x000000011a1b2812 */ /* 0x000fe200078e3cff */
[----:B------:R-:W-:-:S03]  /*0d60*/  @P2 IMAD.IADD R5, R5, 0x1, R26 ;  /* 0x0000000105052824 */ /* 0x000fc600078e021a */
[----:B------:R-:W-:-:S07]  /*0d70*/  @P2 IADD3 R6, PT, PT, R6, R27, RZ ;  /* 0x0000001b06062210 */ /* 0x000fce0007ffe0ff */
.L_x_116:
[----:B------:R-:W-:Y:S05]  /*0d80*/  BSYNC.RECONVERGENT B0 ;  /* 0x0000000000007941 */ /* 0x000fea0003800200 */
.L_x_115:
[----:B------:R-:W-:Y:S01]  /*0d90*/  VIADD R7, R7, 0x1 ;  /* 0x0000000107077836 */ /* 0x000fe20000000000 */
[----:B------:R-:W-:Y:S06]  /*0da0*/  BRA.U UP0, `(.L_x_117) ;  /* 0xfffffffd00647547 */ /* 0x000fec000b83ffff */
.L_x_104:
[----:B------:R-:W1:Y:S01]  /*0db0*/  S2R R7, SR_LANEID ;  /* 0x0000000000077919 */ /* 0x000e620000000000 */
[----:B------:R-:W5:Y:S01]  /*0dc0*/  LDCU.64 UR6, c[0x0][0x3b8] ;  /* 0x00007700ff0677ac */ /* 0x000f620008000a00 */
[----:B------:R-:W2:Y:S08]  /*0dd0*/  REDUX.SUM UR9, R0 ;  /* 0x00000000000973c4 */ /* 0x000eb0000000c000 */
[----:B0-----:R-:W0:Y:S01]  /*0de0*/  LDC.64 R8, c[0x0][0x3b8] ;  /* 0x0000ee00ff087b82 */ /* 0x001e220000000a00 */
[----:B------:R-:W-:-:S02]  /*0df0*/  VOTEU.ANY UR5, UPT, PT ;  /* 0x0000000000057886 */ /* 0x000fc400038e0100 */
[----:B------:R-:W-:-:S05]  /*0e00*/  UFLO.U32 UR5, UR5 ;  /* 0x00000005000572bd */ /* 0x000fca00080e0000 */
[----:B------:R-:W3:Y:S08]  /*0e10*/  REDUX.SUM UR10, R2 ;  /* 0x00000000020a73c4 */ /* 0x000ef0000000c000 */
[----:B------:R-:W4:Y:S08]  /*0e20*/  REDUX.SUM UR11, R3 ;  /* 0x00000000030b73c4 */ /* 0x000f30000000c000 */
[----:B------:R-:W4:Y:S01]  /*0e30*/  REDUX.SUM UR12, R4 ;  /* 0x00000000040c73c4 */ /* 0x000f22000000c000 */
[----:B-1----:R-:W-:Y:S01]  /*0e40*/  ISETP.EQ.U32.AND P0, PT, R7, UR5, PT ;  /* 0x0000000507007c0c */ /* 0x002fe2000bf02070 */
[----:B-----5:R-:W-:-:S06]  /*0e50*/  UIADD3 UR5, UP0, UPT, UR6, 0x4, URZ ;  /* 0x0000000406057890 */ /* 0x020fcc000ff1e0ff */
[----:B------:R3:W1:Y:S01]  /*0e60*/  REDUX.SUM UR13, R5 ;  /* 0x00000000050d73c4 */ /* 0x000662000000c000 */
[----:B--2---:R-:W-:Y:S01]  /*0e70*/  MOV R7, UR9 ;  /* 0x0000000900077c02 */ /* 0x004fe20008000f00 */
[----:B------:R-:W-:-:S06]  /*0e80*/  UIADD3.X UR6, UPT, UPT, URZ, UR7, URZ, UP0, !UPT ;  /* 0x00000007ff067290 */ /* 0x000fcc00087fe4ff */
[----:B------:R-:W2:Y:S01]  /*0e90*/  REDUX.SUM UR14, R6 ;  /* 0x00000000060e73c4 */ /* 0x000ea2000000c000 */
[----:B---3--:R-:W-:Y:S01]  /*0ea0*/  IMAD.U32 R5, RZ, RZ, UR10 ;  /* 0x0000000aff057e24 */ /* 0x008fe2000f8e00ff */
[----:B------:R-:W-:Y:S01]  /*0eb0*/  MOV R3, UR6 ;  /* 0x0000000600037c02 */ /* 0x000fe20008000f00 */
[----:B------:R-:W-:Y:S01]  /*0ec0*/  IMAD.U32 R2, RZ, RZ, UR5 ;  /* 0x00000005ff027e24 */ /* 0x000fe2000f8e00ff */
[----:B0-----:R-:W-:Y:S01]  /*0ed0*/  @P0 REDG.E.ADD.STRONG.GPU desc[UR18][R8.64], R7 ;  /* 0x000000070800098e */ /* 0x001fe2000c12e112 */
[----:B----4-:R-:W-:-:S03]  /*0ee0*/  IMAD.U32 R11, RZ, RZ, UR11 ;  /* 0x0000000bff0b7e24 */ /* 0x010fc6000f8e00ff */
[----:B------:R-:W-:Y:S01]  /*0ef0*/  @P0 REDG.E.ADD.STRONG.GPU desc[UR18][R2.64], R5 ;  /* 0x000000050200098e */ /* 0x000fe2000c12e112 */
[----:B------:R-:W-:-:S03]  /*0f00*/  IMAD.U32 R13, RZ, RZ, UR12 ;  /* 0x0000000cff0d7e24 */ /* 0x000fc6000f8e00ff */
[----:B------:R-:W-:Y:S04]  /*0f10*/  @P0 REDG.E.ADD.STRONG.GPU desc[UR18][R2.64+0x4], R11 ;  /* 0x0000040b0200098e */ /* 0x000fe8000c12e112 */
[----:B------:R-:W-:Y:S01]  /*0f20*/  @P0 REDG.E.ADD.STRONG.GPU desc[UR18][R2.64+0x8], R13 ;  /* 0x0000080d0200098e */ /* 0x000fe2000c12e112 */
[----:B-1----:R-:W-:-:S05]  /*0f30*/  MOV R15, UR13 ;  /* 0x0000000d000f7c02 */ /* 0x002fca0008000f00 */
[----:B------:R-:W-:Y:S01]  /*0f40*/  @P0 REDG.E.ADD.STRONG.GPU desc[UR18][R2.64+0xc], R15 ;  /* 0x00000c0f0200098e */ /* 0x000fe2000c12e112 */
[----:B--2---:R-:W-:-:S05]  /*0f50*/  IMAD.U32 R17, RZ, RZ, UR14 ;  /* 0x0000000eff117e24 */ /* 0x004fca000f8e00ff */
[----:B------:R-:W-:Y:S01]  /*0f60*/  @P0 REDG.E.ADD.STRONG.GPU desc[UR18][R2.64+0x10], R17 ;  /* 0x000010110200098e */ /* 0x000fe2000c12e112 */
[----:B------:R-:W-:Y:S05]  /*0f70*/  EXIT ;  /* 0x000000000000794d */ /* 0x000fea0003800000 */
.L_x_118:
        /* <DEDUP_REMOVED lines=16> */
.L_x_122:


//--------------------- .nv.shared.reserved.0     --------------------------
	.section	.nv.shared.reserved.0,"aw",@nobits
	.weak		__nv_reservedSMEM_offset_0_alias
	.size		__nv_reservedSMEM_offset_0_alias, 0, 64
	.other		__nv_reservedSMEM_offset_0_alias,@"STO_CUDA_RESERVED_SHARED STV_DEFAULT"
__nv_reservedSMEM_offset_0_alias:
	.zero		0
	.zero		64


//--------------------- .nv.constant0._Z20computeAbsCorrKernelPKiS0_S0_S0_S0_S0_PKfS2_PiS3_mmmS0_ --------------------------
	.section	.nv.constant0._Z20computeAbsCorrKernelPKiS0_S0_S0_S0_S0_PKfS2_PiS3_mmmS0_,"a",@progbits
	.sectionflags	@""
	.align	4
.nv.constant0._Z20computeAbsCorrKernelPKiS0_S0_S0_S0_S0_PKfS2_PiS3_mmmS0_:
	.zero		1008


//--------------------- .nv.constant0._Z18passageTimeKernelBPfPiS0_S0_fmm --------------------------
	.section	.nv.constant0._Z18passageTimeKernelBPfPiS0_S0_fmm,"a",@progbits
	.sectionflags	@""
	.align	4
.nv.constant0._Z18passageTimeKernelBPfPiS0_S0_fmm:
	.zero		952


//--------------------- .nv.constant0._Z18passageTimeKernelAPfPiS0_S0_fmm --------------------------
	.section	.nv.constant0._Z18passageTimeKernelAPfPiS0_S0_fmm,"a",@progbits
	.sectionflags	@""
	.align	4
.nv.constant0._Z18passageTimeKernelAPfPiS0_S0_fmm:
	.zero		952


//--------------------- .nv.constant0._Z23computeCommittorsKernelPKiS0_S0_S0_S0_S0_iiPi --------------------------
	.section	.nv.constant0._Z23computeCommittorsKernelPKiS0_S0_S0_S0_S0_iiPi,"a",@progbits
	.sectionflags	@""
	.align	4
.nv.constant0._Z23computeCommittorsKernelPKiS0_S0_S0_S0_S0_iiPi:
	.zero		960


//--------------------- SYMBOLS --------------------------

	.type		.nv.reservedSmem.offset0,@object
	.size		.nv.reservedSmem.offset0,0x4
